//
// Generated by NVIDIA NVVM Compiler
//
// Compiler Build ID: CL-36424714
// Cuda compilation tools, release 13.0, V13.0.88
// Based on NVVM 20.0.0
//

.version 9.0
.target sm_100
.address_size 64

	// .globl	_Z11kernel_sat1Pjij
// _ZZ12kernel_sobelPjS_jjPiE3ker has been demoted
.extern .shared .align 16 .b8 ker[];

.visible .entry _Z11kernel_sat1Pjij(
	.param .u64 .ptr .align 1 _Z11kernel_sat1Pjij_param_0,
	.param .u32 _Z11kernel_sat1Pjij_param_1,
	.param .u32 _Z11kernel_sat1Pjij_param_2
)
{
	.reg .pred 	%p<2>;
	.reg .b32 	%r<20>;
	.reg .b64 	%rd<5>;

	ld.param.u64 	%rd1, [_Z11kernel_sat1Pjij_param_0];
	ld.param.u32 	%r2, [_Z11kernel_sat1Pjij_param_1];
	ld.param.u32 	%r3, [_Z11kernel_sat1Pjij_param_2];
	mov.u32 	%r4, %ctaid.x;
	mov.u32 	%r5, %ctaid.y;
	mov.u32 	%r6, %nctaid.x;
	mad.lo.s32 	%r7, %r5, %r6, %r4;
	mov.u32 	%r8, %ntid.x;
	mov.u32 	%r9, %ntid.y;
	mov.u32 	%r10, %tid.x;
	mov.u32 	%r11, %tid.y;
	mad.lo.s32 	%r12, %r7, %r9, %r11;
	mad.lo.s32 	%r1, %r12, %r8, %r10;
	setp.ge.u32 	%p1, %r1, %r3;
	@%p1 bra 	$L__BB0_2;
	cvta.to.global.u64 	%rd2, %rd1;
	mul.hi.s32 	%r13, %r2, 1431655766;
	shr.u32 	%r14, %r13, 31;
	add.s32 	%r15, %r13, %r14;
	mul.lo.s32 	%r16, %r15, 3;
	sub.s32 	%r17, %r2, %r16;
	mad.lo.s32 	%r18, %r1, 3, %r17;
	mul.wide.s32 	%rd3, %r18, 4;
	add.s64 	%rd4, %rd2, %rd3;
	mov.b32 	%r19, 255;
	st.global.u32 	[%rd4], %r19;
$L__BB0_2:
	ret;

}
	// .globl	_Z11kernel_greyPjj
.visible .entry _Z11kernel_greyPjj(
	.param .u64 .ptr .align 1 _Z11kernel_greyPjj_param_0,
	.param .u32 _Z11kernel_greyPjj_param_1
)
{
	.reg .pred 	%p<2>;
	.reg .b32 	%r<17>;
	.reg .b64 	%rd<5>;
	.reg .b64 	%fd<7>;

	ld.param.u64 	%rd1, [_Z11kernel_greyPjj_param_0];
	ld.param.u32 	%r2, [_Z11kernel_greyPjj_param_1];
	mov.u32 	%r3, %ctaid.x;
	mov.u32 	%r4, %ctaid.y;
	mov.u32 	%r5, %nctaid.x;
	mad.lo.s32 	%r6, %r4, %r5, %r3;
	mov.u32 	%r7, %ntid.x;
	mov.u32 	%r8, %ntid.y;
	mov.u32 	%r9, %tid.x;
	mov.u32 	%r10, %tid.y;
	mad.lo.s32 	%r11, %r6, %r8, %r10;
	mad.lo.s32 	%r1, %r11, %r7, %r9;
	setp.ge.u32 	%p1, %r1, %r2;
	@%p1 bra 	$L__BB1_2;
	cvta.to.global.u64 	%rd2, %rd1;
	mul.lo.s32 	%r12, %r1, 3;
	mul.wide.s32 	%rd3, %r12, 4;
	add.s64 	%rd4, %rd2, %rd3;
	ld.global.u32 	%r13, [%rd4];
	cvt.rn.f64.u32 	%fd1, %r13;
	ld.global.u32 	%r14, [%rd4+4];
	cvt.rn.f64.u32 	%fd2, %r14;
	mul.f64 	%fd3, %fd2, 0d3FE2C8B439581062;
	fma.rn.f64 	%fd4, %fd1, 0d3FD322D0E5604189, %fd3;
	ld.global.u32 	%r15, [%rd4+8];
	cvt.rn.f64.u32 	%fd5, %r15;
	fma.rn.f64 	%fd6, %fd5, 0d3FBD2F1A9FBE76C9, %fd4;
	cvt.rzi.s32.f64 	%r16, %fd6;
	st.global.u32 	[%rd4], %r16;
	st.global.u32 	[%rd4+4], %r16;
	st.global.u32 	[%rd4+8], %r16;
$L__BB1_2:
	ret;

}
	// .globl	_Z14kernel_hmirrorPjS_jj
.visible .entry _Z14kernel_hmirrorPjS_jj(
	.param .u64 .ptr .align 1 _Z14kernel_hmirrorPjS_jj_param_0,
	.param .u64 .ptr .align 1 _Z14kernel_hmirrorPjS_jj_param_1,
	.param .u32 _Z14kernel_hmirrorPjS_jj_param_2,
	.param .u32 _Z14kernel_hmirrorPjS_jj_param_3
)
{
	.reg .pred 	%p<2>;
	.reg .b32 	%r<24>;
	.reg .b64 	%rd<9>;

	ld.param.u64 	%rd1, [_Z14kernel_hmirrorPjS_jj_param_0];
	ld.param.u64 	%rd2, [_Z14kernel_hmirrorPjS_jj_param_1];
	ld.param.u32 	%r2, [_Z14kernel_hmirrorPjS_jj_param_2];
	ld.param.u32 	%r3, [_Z14kernel_hmirrorPjS_jj_param_3];
	mul.lo.s32 	%r4, %r3, %r2;
	mov.u32 	%r5, %ctaid.x;
	mov.u32 	%r6, %ctaid.y;
	mov.u32 	%r7, %nctaid.x;
	mad.lo.s32 	%r8, %r6, %r7, %r5;
	mov.u32 	%r9, %ntid.x;
	mov.u32 	%r10, %ntid.y;
	mov.u32 	%r11, %tid.x;
	mov.u32 	%r12, %tid.y;
	mad.lo.s32 	%r13, %r8, %r10, %r12;
	mad.lo.s32 	%r1, %r13, %r9, %r11;
	setp.ge.u32 	%p1, %r1, %r4;
	@%p1 bra 	$L__BB2_2;
	div.u32 	%r14, %r1, %r2;
	cvta.to.global.u64 	%rd3, %rd2;
	cvta.to.global.u64 	%rd4, %rd1;
	mul.lo.s32 	%r15, %r14, %r2;
	add.s32 	%r16, %r15, %r2;
	mul.lo.s32 	%r17, %r1, 3;
	sub.s32 	%r18, %r15, %r1;
	add.s32 	%r19, %r16, %r18;
	mad.lo.s32 	%r20, %r19, 3, -3;
	mul.wide.s32 	%rd5, %r20, 4;
	add.s64 	%rd6, %rd3, %rd5;
	ld.global.u32 	%r21, [%rd6];
	mul.wide.s32 	%rd7, %r17, 4;
	add.s64 	%rd8, %rd4, %rd7;
	st.global.u32 	[%rd8], %r21;
	ld.global.u32 	%r22, [%rd6+4];
	st.global.u32 	[%rd8+4], %r22;
	ld.global.u32 	%r23, [%rd6+8];
	st.global.u32 	[%rd8+8], %r23;
$L__BB2_2:
	ret;

}
	// .globl	_Z14kernel_vmirrorPjS_jj
.visible .entry _Z14kernel_vmirrorPjS_jj(
	.param .u64 .ptr .align 1 _Z14kernel_vmirrorPjS_jj_param_0,
	.param .u64 .ptr .align 1 _Z14kernel_vmirrorPjS_jj_param_1,
	.param .u32 _Z14kernel_vmirrorPjS_jj_param_2,
	.param .u32 _Z14kernel_vmirrorPjS_jj_param_3
)
{
	.reg .pred 	%p<2>;
	.reg .b32 	%r<24>;
	.reg .b64 	%rd<9>;

	ld.param.u64 	%rd1, [_Z14kernel_vmirrorPjS_jj_param_0];
	ld.param.u64 	%rd2, [_Z14kernel_vmirrorPjS_jj_param_1];
	ld.param.u32 	%r4, [_Z14kernel_vmirrorPjS_jj_param_2];
	ld.param.u32 	%r5, [_Z14kernel_vmirrorPjS_jj_param_3];
	mul.lo.s32 	%r6, %r5, %r4;
	mov.u32 	%r7, %ctaid.x;
	mov.u32 	%r8, %ctaid.y;
	mov.u32 	%r9, %nctaid.x;
	mad.lo.s32 	%r10, %r8, %r9, %r7;
	mov.u32 	%r11, %ntid.x;
	mov.u32 	%r12, %ntid.y;
	mov.u32 	%r13, %tid.x;
	mov.u32 	%r14, %tid.y;
	mad.lo.s32 	%r15, %r10, %r12, %r14;
	mad.lo.s32 	%r1, %r15, %r11, %r13;
	rem.u32 	%r2, %r1, %r4;
	sub.s32 	%r16, %r6, %r4;
	add.s32 	%r3, %r2, %r16;
	setp.ge.u32 	%p1, %r1, %r6;
	@%p1 bra 	$L__BB3_2;
	cvta.to.global.u64 	%rd3, %rd2;
	cvta.to.global.u64 	%rd4, %rd1;
	mul.lo.s32 	%r17, %r1, 3;
	sub.s32 	%r18, %r2, %r1;
	add.s32 	%r19, %r3, %r18;
	mul.lo.s32 	%r20, %r19, 3;
	mul.wide.s32 	%rd5, %r20, 4;
	add.s64 	%rd6, %rd3, %rd5;
	ld.global.u32 	%r21, [%rd6];
	mul.wide.s32 	%rd7, %r17, 4;
	add.s64 	%rd8, %rd4, %rd7;
	st.global.u32 	[%rd8], %r21;
	ld.global.u32 	%r22, [%rd6+4];
	st.global.u32 	[%rd8+4], %r22;
	ld.global.u32 	%r23, [%rd6+8];
	st.global.u32 	[%rd8+8], %r23;
$L__BB3_2:
	ret;

}
	// .globl	_Z11kernel_blurPjS_jj
.visible .entry _Z11kernel_blurPjS_jj(
	.param .u64 .ptr .align 1 _Z11kernel_blurPjS_jj_param_0,
	.param .u64 .ptr .align 1 _Z11kernel_blurPjS_jj_param_1,
	.param .u32 _Z11kernel_blurPjS_jj_param_2,
	.param .u32 _Z11kernel_blurPjS_jj_param_3
)
{
	.reg .pred 	%p<13>;
	.reg .b32 	%r<69>;
	.reg .b64 	%rd<32>;

	ld.param.u64 	%rd1, [_Z11kernel_blurPjS_jj_param_0];
	ld.param.u64 	%rd2, [_Z11kernel_blurPjS_jj_param_1];
	ld.param.u32 	%r4, [_Z11kernel_blurPjS_jj_param_2];
	ld.param.u32 	%r5, [_Z11kernel_blurPjS_jj_param_3];
	mul.lo.s32 	%r6, %r5, %r4;
	mov.u32 	%r7, %ctaid.x;
	mov.u32 	%r8, %ctaid.y;
	mov.u32 	%r9, %nctaid.x;
	mad.lo.s32 	%r10, %r8, %r9, %r7;
	mov.u32 	%r11, %ntid.x;
	mov.u32 	%r12, %ntid.y;
	mov.u32 	%r13, %tid.x;
	mov.u32 	%r14, %tid.y;
	mad.lo.s32 	%r15, %r10, %r12, %r14;
	mad.lo.s32 	%r1, %r15, %r11, %r13;
	div.u32 	%r2, %r1, %r4;
	mul.lo.s32 	%r16, %r2, %r4;
	sub.s32 	%r3, %r1, %r16;
	setp.ge.u32 	%p4, %r1, %r6;
	setp.lt.s32 	%p5, %r3, 1;
	mov.pred 	%p12, 0;
	or.pred  	%p6, %p4, %p5;
	@%p6 bra 	$L__BB4_2;
	add.s32 	%r17, %r4, -1;
	setp.lt.u32 	%p12, %r3, %r17;
$L__BB4_2:
	setp.lt.s32 	%p7, %r2, 1;
	not.pred 	%p8, %p12;
	or.pred  	%p9, %p7, %p8;
	add.s32 	%r18, %r5, -1;
	setp.ge.u32 	%p10, %r2, %r18;
	or.pred  	%p11, %p10, %p9;
	@%p11 bra 	$L__BB4_4;
	cvta.to.global.u64 	%rd3, %rd2;
	mul.lo.s32 	%r19, %r1, 3;
	add.s32 	%r20, %r2, -1;
	mad.lo.s32 	%r21, %r20, %r4, %r3;
	mul.lo.s32 	%r22, %r21, 3;
	add.s32 	%r23, %r19, -3;
	add.s32 	%r24, %r19, 3;
	shl.b32 	%r25, %r4, 1;
	add.s32 	%r26, %r21, %r25;
	mul.lo.s32 	%r27, %r26, 3;
	mul.wide.s32 	%rd4, %r19, 4;
	add.s64 	%rd5, %rd3, %rd4;
	ld.global.u32 	%r28, [%rd5];
	mul.wide.u32 	%rd6, %r22, 4;
	add.s64 	%rd7, %rd3, %rd6;
	ld.global.u32 	%r29, [%rd7];
	add.s32 	%r30, %r29, %r28;
	mul.wide.u32 	%rd8, %r23, 4;
	add.s64 	%rd9, %rd3, %rd8;
	ld.global.u32 	%r31, [%rd9];
	add.s32 	%r32, %r30, %r31;
	mul.wide.u32 	%rd10, %r24, 4;
	add.s64 	%rd11, %rd3, %rd10;
	ld.global.u32 	%r33, [%rd11];
	add.s32 	%r34, %r32, %r33;
	mul.wide.u32 	%rd12, %r27, 4;
	add.s64 	%rd13, %rd3, %rd12;
	ld.global.u32 	%r35, [%rd13];
	add.s32 	%r36, %r34, %r35;
	mul.hi.u32 	%r37, %r36, -858993459;
	shr.u32 	%r38, %r37, 2;
	cvta.to.global.u64 	%rd14, %rd1;
	add.s64 	%rd15, %rd14, %rd4;
	st.global.u32 	[%rd15], %r38;
	ld.global.u32 	%r39, [%rd5+4];
	add.s32 	%r40, %r22, 1;
	mul.wide.u32 	%rd16, %r40, 4;
	add.s64 	%rd17, %rd3, %rd16;
	ld.global.u32 	%r41, [%rd17];
	add.s32 	%r42, %r41, %r39;
	add.s32 	%r43, %r19, -2;
	mul.wide.u32 	%rd18, %r43, 4;
	add.s64 	%rd19, %rd3, %rd18;
	ld.global.u32 	%r44, [%rd19];
	add.s32 	%r45, %r42, %r44;
	add.s32 	%r46, %r19, 4;
	mul.wide.u32 	%rd20, %r46, 4;
	add.s64 	%rd21, %rd3, %rd20;
	ld.global.u32 	%r47, [%rd21];
	add.s32 	%r48, %r45, %r47;
	add.s32 	%r49, %r27, 1;
	mul.wide.u32 	%rd22, %r49, 4;
	add.s64 	%rd23, %rd3, %rd22;
	ld.global.u32 	%r50, [%rd23];
	add.s32 	%r51, %r48, %r50;
	mul.hi.u32 	%r52, %r51, -858993459;
	shr.u32 	%r53, %r52, 2;
	st.global.u32 	[%rd15+4], %r53;
	ld.global.u32 	%r54, [%rd5+8];
	add.s32 	%r55, %r22, 2;
	mul.wide.u32 	%rd24, %r55, 4;
	add.s64 	%rd25, %rd3, %rd24;
	ld.global.u32 	%r56, [%rd25];
	add.s32 	%r57, %r56, %r54;
	add.s32 	%r58, %r19, -1;
	mul.wide.u32 	%rd26, %r58, 4;
	add.s64 	%rd27, %rd3, %rd26;
	ld.global.u32 	%r59, [%rd27];
	add.s32 	%r60, %r57, %r59;
	add.s32 	%r61, %r19, 5;
	mul.wide.u32 	%rd28, %r61, 4;
	add.s64 	%rd29, %rd3, %rd28;
	ld.global.u32 	%r62, [%rd29];
	add.s32 	%r63, %r60, %r62;
	add.s32 	%r64, %r27, 2;
	mul.wide.u32 	%rd30, %r64, 4;
	add.s64 	%rd31, %rd3, %rd30;
	ld.global.u32 	%r65, [%rd31];
	add.s32 	%r66, %r63, %r65;
	mul.hi.u32 	%r67, %r66, -858993459;
	shr.u32 	%r68, %r67, 2;
	st.global.u32 	[%rd15+8], %r68;
$L__BB4_4:
	ret;

}
	// .globl	_Z22kernel_convolution_rgbPjS_jjPfj
.visible .entry _Z22kernel_convolution_rgbPjS_jjPfj(
	.param .u64 .ptr .align 1 _Z22kernel_convolution_rgbPjS_jjPfj_param_0,
	.param .u64 .ptr .align 1 _Z22kernel_convolution_rgbPjS_jjPfj_param_1,
	.param .u32 _Z22kernel_convolution_rgbPjS_jjPfj_param_2,
	.param .u32 _Z22kernel_convolution_rgbPjS_jjPfj_param_3,
	.param .u64 .ptr .align 1 _Z22kernel_convolution_rgbPjS_jjPfj_param_4,
	.param .u32 _Z22kernel_convolution_rgbPjS_jjPfj_param_5
)
{
	.reg .pred 	%p<22>;
	.reg .b32 	%r<172>;
	.reg .b32 	%f<72>;
	.reg .b64 	%rd<17>;

	ld.param.u64 	%rd2, [_Z22kernel_convolution_rgbPjS_jjPfj_param_0];
	ld.param.u64 	%rd4, [_Z22kernel_convolution_rgbPjS_jjPfj_param_1];
	ld.param.u32 	%r68, [_Z22kernel_convolution_rgbPjS_jjPfj_param_2];
	ld.param.u32 	%r69, [_Z22kernel_convolution_rgbPjS_jjPfj_param_3];
	ld.param.u64 	%rd3, [_Z22kernel_convolution_rgbPjS_jjPfj_param_4];
	ld.param.u32 	%r70, [_Z22kernel_convolution_rgbPjS_jjPfj_param_5];
	cvta.to.global.u64 	%rd1, %rd4;
	mov.u32 	%r71, %ctaid.x;
	mov.u32 	%r72, %ctaid.y;
	mov.u32 	%r73, %nctaid.x;
	mad.lo.s32 	%r1, %r72, %r73, %r71;
	mov.u32 	%r2, %ntid.x;
	mov.u32 	%r3, %ntid.y;
	mul.lo.s32 	%r74, %r2, %r3;
	mov.u32 	%r4, %tid.x;
	mov.u32 	%r5, %tid.y;
	mad.lo.s32 	%r6, %r5, %r2, %r4;
	mad.lo.s32 	%r7, %r74, %r1, %r6;
	div.u32 	%r8, %r7, %r68;
	mul.lo.s32 	%r75, %r8, %r68;
	sub.s32 	%r9, %r7, %r75;
	add.s32 	%r76, %r70, -1;
	shr.u32 	%r10, %r76, 1;
	mul.lo.s32 	%r77, %r70, %r70;
	setp.ge.s32 	%p3, %r6, %r77;
	@%p3 bra 	$L__BB5_2;
	cvta.to.global.u64 	%rd5, %rd3;
	mul.wide.u32 	%rd6, %r6, 4;
	add.s64 	%rd7, %rd5, %rd6;
	ld.global.f32 	%f1, [%rd7];
	shl.b32 	%r78, %r6, 2;
	mov.u32 	%r79, ker;
	add.s32 	%r80, %r79, %r78;
	st.shared.f32 	[%r80], %f1;
$L__BB5_2:
	bar.sync 	0;
	mul.lo.s32 	%r81, %r69, %r68;
	setp.ge.u32 	%p5, %r7, %r81;
	setp.lt.s32 	%p6, %r9, %r10;
	mov.pred 	%p21, 0;
	or.pred  	%p7, %p5, %p6;
	@%p7 bra 	$L__BB5_4;
	sub.s32 	%r82, %r68, %r10;
	setp.lt.u32 	%p21, %r9, %r82;
$L__BB5_4:
	setp.ge.s32 	%p8, %r8, %r10;
	sub.s32 	%r83, %r69, %r10;
	setp.lt.u32 	%p9, %r8, %r83;
	and.pred  	%p10, %p8, %p9;
	and.pred  	%p12, %p21, %p10;
	not.pred 	%p13, %p12;
	@%p13 bra 	$L__BB5_17;
	setp.eq.s32 	%p14, %r70, 0;
	mov.b32 	%r166, 0;
	mov.u32 	%r167, %r166;
	mov.u32 	%r168, %r166;
	@%p14 bra 	$L__BB5_16;
	sub.s32 	%r11, %r8, %r10;
	sub.s32 	%r12, %r9, %r10;
	and.b32  	%r13, %r70, 3;
	and.b32  	%r14, %r70, -4;
	and.b32  	%r15, %r70, 1;
	neg.s32 	%r16, %r14;
	shl.b32 	%r17, %r70, 2;
	mad.lo.s32 	%r86, %r3, %r1, %r5;
	mad.lo.s32 	%r87, %r2, %r86, %r4;
	sub.s32 	%r18, %r87, %r10;
	neg.s32 	%r19, %r10;
	mov.b32 	%r142, 0;
	mov.u32 	%r168, %r142;
	mov.u32 	%r167, %r142;
	mov.u32 	%r166, %r142;
$L__BB5_7:
	setp.lt.u32 	%p15, %r70, 4;
	add.s32 	%r90, %r11, %r142;
	mad.lo.s32 	%r24, %r90, %r68, %r12;
	mul.lo.s32 	%r25, %r142, %r70;
	mov.b32 	%r162, 0;
	@%p15 bra 	$L__BB5_10;
	mov.u32 	%r91, ker;
	mad.lo.s32 	%r92, %r17, %r142, %r91;
	add.s32 	%r147, %r92, 8;
	add.s32 	%r93, %r19, %r142;
	mad.lo.s32 	%r94, %r68, %r93, %r18;
	mul.lo.s32 	%r146, %r94, 3;
	mov.u32 	%r148, %r16;
$L__BB5_9:
	.pragma "nounroll";
	mul.wide.s32 	%rd8, %r146, 4;
	add.s64 	%rd9, %rd1, %rd8;
	ld.global.u32 	%r95, [%rd9];
	cvt.rn.f32.u32 	%f2, %r95;
	ld.shared.f32 	%f3, [%r147+-8];
	cvt.rn.f32.s32 	%f4, %r166;
	fma.rn.f32 	%f5, %f3, %f2, %f4;
	cvt.rzi.s32.f32 	%r96, %f5;
	ld.global.u32 	%r97, [%rd9+4];
	cvt.rn.f32.u32 	%f6, %r97;
	cvt.rn.f32.s32 	%f7, %r167;
	fma.rn.f32 	%f8, %f3, %f6, %f7;
	cvt.rzi.s32.f32 	%r98, %f8;
	ld.global.u32 	%r99, [%rd9+8];
	cvt.rn.f32.u32 	%f9, %r99;
	cvt.rn.f32.s32 	%f10, %r168;
	fma.rn.f32 	%f11, %f3, %f9, %f10;
	cvt.rzi.s32.f32 	%r100, %f11;
	ld.global.u32 	%r101, [%rd9+12];
	cvt.rn.f32.u32 	%f12, %r101;
	ld.shared.f32 	%f13, [%r147+-4];
	cvt.rn.f32.s32 	%f14, %r96;
	fma.rn.f32 	%f15, %f13, %f12, %f14;
	cvt.rzi.s32.f32 	%r102, %f15;
	ld.global.u32 	%r103, [%rd9+16];
	cvt.rn.f32.u32 	%f16, %r103;
	cvt.rn.f32.s32 	%f17, %r98;
	fma.rn.f32 	%f18, %f13, %f16, %f17;
	cvt.rzi.s32.f32 	%r104, %f18;
	ld.global.u32 	%r105, [%rd9+20];
	cvt.rn.f32.u32 	%f19, %r105;
	cvt.rn.f32.s32 	%f20, %r100;
	fma.rn.f32 	%f21, %f13, %f19, %f20;
	cvt.rzi.s32.f32 	%r106, %f21;
	ld.global.u32 	%r107, [%rd9+24];
	cvt.rn.f32.u32 	%f22, %r107;
	ld.shared.f32 	%f23, [%r147];
	cvt.rn.f32.s32 	%f24, %r102;
	fma.rn.f32 	%f25, %f23, %f22, %f24;
	cvt.rzi.s32.f32 	%r108, %f25;
	ld.global.u32 	%r109, [%rd9+28];
	cvt.rn.f32.u32 	%f26, %r109;
	cvt.rn.f32.s32 	%f27, %r104;
	fma.rn.f32 	%f28, %f23, %f26, %f27;
	cvt.rzi.s32.f32 	%r110, %f28;
	ld.global.u32 	%r111, [%rd9+32];
	cvt.rn.f32.u32 	%f29, %r111;
	cvt.rn.f32.s32 	%f30, %r106;
	fma.rn.f32 	%f31, %f23, %f29, %f30;
	cvt.rzi.s32.f32 	%r112, %f31;
	ld.global.u32 	%r113, [%rd9+36];
	cvt.rn.f32.u32 	%f32, %r113;
	ld.shared.f32 	%f33, [%r147+4];
	cvt.rn.f32.s32 	%f34, %r108;
	fma.rn.f32 	%f35, %f33, %f32, %f34;
	cvt.rzi.s32.f32 	%r166, %f35;
	ld.global.u32 	%r114, [%rd9+40];
	cvt.rn.f32.u32 	%f36, %r114;
	cvt.rn.f32.s32 	%f37, %r110;
	fma.rn.f32 	%f38, %f33, %f36, %f37;
	cvt.rzi.s32.f32 	%r167, %f38;
	ld.global.u32 	%r115, [%rd9+44];
	cvt.rn.f32.u32 	%f39, %r115;
	cvt.rn.f32.s32 	%f40, %r112;
	fma.rn.f32 	%f41, %f33, %f39, %f40;
	cvt.rzi.s32.f32 	%r168, %f41;
	add.s32 	%r148, %r148, 4;
	add.s32 	%r147, %r147, 16;
	add.s32 	%r146, %r146, 12;
	setp.ne.s32 	%p16, %r148, 0;
	mov.u32 	%r162, %r14;
	@%p16 bra 	$L__BB5_9;
$L__BB5_10:
	setp.eq.s32 	%p17, %r13, 0;
	@%p17 bra 	$L__BB5_15;
	setp.eq.s32 	%p18, %r13, 1;
	@%p18 bra 	$L__BB5_13;
	add.s32 	%r117, %r24, %r162;
	mul.lo.s32 	%r118, %r117, 3;
	mul.wide.s32 	%rd10, %r118, 4;
	add.s64 	%rd11, %rd1, %rd10;
	ld.global.u32 	%r119, [%rd11];
	cvt.rn.f32.u32 	%f42, %r119;
	add.s32 	%r120, %r162, %r25;
	shl.b32 	%r121, %r120, 2;
	mov.u32 	%r122, ker;
	add.s32 	%r123, %r122, %r121;
	ld.shared.f32 	%f43, [%r123];
	cvt.rn.f32.s32 	%f44, %r166;
	fma.rn.f32 	%f45, %f43, %f42, %f44;
	cvt.rzi.s32.f32 	%r124, %f45;
	ld.global.u32 	%r125, [%rd11+4];
	cvt.rn.f32.u32 	%f46, %r125;
	cvt.rn.f32.s32 	%f47, %r167;
	fma.rn.f32 	%f48, %f43, %f46, %f47;
	cvt.rzi.s32.f32 	%r126, %f48;
	ld.global.u32 	%r127, [%rd11+8];
	cvt.rn.f32.u32 	%f49, %r127;
	cvt.rn.f32.s32 	%f50, %r168;
	fma.rn.f32 	%f51, %f43, %f49, %f50;
	cvt.rzi.s32.f32 	%r128, %f51;
	ld.global.u32 	%r129, [%rd11+12];
	cvt.rn.f32.u32 	%f52, %r129;
	ld.shared.f32 	%f53, [%r123+4];
	cvt.rn.f32.s32 	%f54, %r124;
	fma.rn.f32 	%f55, %f53, %f52, %f54;
	ld.global.u32 	%r130, [%rd11+16];
	cvt.rn.f32.u32 	%f56, %r130;
	cvt.rn.f32.s32 	%f57, %r126;
	fma.rn.f32 	%f58, %f53, %f56, %f57;
	ld.global.u32 	%r131, [%rd11+20];
	cvt.rn.f32.u32 	%f59, %r131;
	cvt.rn.f32.s32 	%f60, %r128;
	fma.rn.f32 	%f61, %f53, %f59, %f60;
	cvt.rzi.s32.f32 	%r166, %f55;
	cvt.rzi.s32.f32 	%r167, %f58;
	cvt.rzi.s32.f32 	%r168, %f61;
	add.s32 	%r162, %r162, 2;
$L__BB5_13:
	setp.eq.s32 	%p19, %r15, 0;
	@%p19 bra 	$L__BB5_15;
	add.s32 	%r132, %r24, %r162;
	mul.lo.s32 	%r133, %r132, 3;
	mul.wide.s32 	%rd12, %r133, 4;
	add.s64 	%rd13, %rd1, %rd12;
	ld.global.u32 	%r134, [%rd13];
	cvt.rn.f32.u32 	%f62, %r134;
	add.s32 	%r135, %r162, %r25;
	shl.b32 	%r136, %r135, 2;
	mov.u32 	%r137, ker;
	add.s32 	%r138, %r137, %r136;
	ld.shared.f32 	%f63, [%r138];
	cvt.rn.f32.s32 	%f64, %r166;
	fma.rn.f32 	%f65, %f63, %f62, %f64;
	cvt.rzi.s32.f32 	%r166, %f65;
	ld.global.u32 	%r139, [%rd13+4];
	cvt.rn.f32.u32 	%f66, %r139;
	cvt.rn.f32.s32 	%f67, %r167;
	fma.rn.f32 	%f68, %f63, %f66, %f67;
	cvt.rzi.s32.f32 	%r167, %f68;
	ld.global.u32 	%r140, [%rd13+8];
	cvt.rn.f32.u32 	%f69, %r140;
	cvt.rn.f32.s32 	%f70, %r168;
	fma.rn.f32 	%f71, %f63, %f69, %f70;
	cvt.rzi.s32.f32 	%r168, %f71;
$L__BB5_15:
	add.s32 	%r142, %r142, 1;
	setp.ne.s32 	%p20, %r142, %r70;
	@%p20 bra 	$L__BB5_7;
$L__BB5_16:
	mul.lo.s32 	%r141, %r7, 3;
	cvta.to.global.u64 	%rd14, %rd2;
	mul.wide.s32 	%rd15, %r141, 4;
	add.s64 	%rd16, %rd14, %rd15;
	st.global.u32 	[%rd16], %r166;
	st.global.u32 	[%rd16+4], %r167;
	st.global.u32 	[%rd16+8], %r168;
$L__BB5_17:
	ret;

}
	// .globl	_Z12kernel_sobelPjS_jjPi
.visible .entry _Z12kernel_sobelPjS_jjPi(
	.param .u64 .ptr .align 1 _Z12kernel_sobelPjS_jjPi_param_0,
	.param .u64 .ptr .align 1 _Z12kernel_sobelPjS_jjPi_param_1,
	.param .u32 _Z12kernel_sobelPjS_jjPi_param_2,
	.param .u32 _Z12kernel_sobelPjS_jjPi_param_3,
	.param .u64 .ptr .align 1 _Z12kernel_sobelPjS_jjPi_param_4
)
{
	.reg .pred 	%p<14>;
	.reg .b32 	%r<62>;
	.reg .b32 	%f<54>;
	.reg .b64 	%rd<17>;
	// demoted variable
	.shared .align 4 .b8 _ZZ12kernel_sobelPjS_jjPiE3ker[36];
	ld.param.u64 	%rd1, [_Z12kernel_sobelPjS_jjPi_param_0];
	ld.param.u64 	%rd2, [_Z12kernel_sobelPjS_jjPi_param_1];
	ld.param.u32 	%r5, [_Z12kernel_sobelPjS_jjPi_param_2];
	ld.param.u32 	%r6, [_Z12kernel_sobelPjS_jjPi_param_3];
	ld.param.u64 	%rd3, [_Z12kernel_sobelPjS_jjPi_param_4];
	mov.u32 	%r7, %ctaid.x;
	mov.u32 	%r8, %ctaid.y;
	mov.u32 	%r9, %nctaid.x;
	mad.lo.s32 	%r10, %r8, %r9, %r7;
	mov.u32 	%r11, %ntid.x;
	mov.u32 	%r12, %ntid.y;
	mul.lo.s32 	%r13, %r11, %r12;
	mov.u32 	%r14, %tid.x;
	mov.u32 	%r15, %tid.y;
	mad.lo.s32 	%r1, %r15, %r11, %r14;
	mad.lo.s32 	%r2, %r13, %r10, %r1;
	div.u32 	%r3, %r2, %r5;
	mul.lo.s32 	%r16, %r3, %r5;
	sub.s32 	%r4, %r2, %r16;
	setp.gt.u32 	%p3, %r1, 8;
	@%p3 bra 	$L__BB6_2;
	cvta.to.global.u64 	%rd4, %rd3;
	mul.wide.u32 	%rd5, %r1, 4;
	add.s64 	%rd6, %rd4, %rd5;
	ld.global.u32 	%r17, [%rd6];
	cvt.rn.f32.s32 	%f1, %r17;
	shl.b32 	%r18, %r1, 2;
	mov.u32 	%r19, _ZZ12kernel_sobelPjS_jjPiE3ker;
	add.s32 	%r20, %r19, %r18;
	st.shared.f32 	[%r20], %f1;
$L__BB6_2:
	bar.sync 	0;
	mul.lo.s32 	%r21, %r6, %r5;
	setp.ge.u32 	%p5, %r2, %r21;
	setp.lt.s32 	%p6, %r4, 1;
	mov.pred 	%p13, 0;
	or.pred  	%p7, %p5, %p6;
	@%p7 bra 	$L__BB6_4;
	add.s32 	%r22, %r5, -1;
	setp.lt.u32 	%p13, %r4, %r22;
$L__BB6_4:
	setp.gt.s32 	%p8, %r3, 0;
	add.s32 	%r23, %r6, -1;
	setp.lt.u32 	%p9, %r3, %r23;
	and.pred  	%p10, %p8, %p9;
	and.pred  	%p11, %p13, %p10;
	not.pred 	%p12, %p11;
	@%p12 bra 	$L__BB6_6;
	cvta.to.global.u64 	%rd7, %rd2;
	add.s32 	%r24, %r3, -1;
	mad.lo.s32 	%r25, %r24, %r5, %r4;
	add.s32 	%r26, %r25, -1;
	mul.lo.s32 	%r27, %r26, 3;
	mul.wide.s32 	%rd8, %r27, 4;
	add.s64 	%rd9, %rd7, %rd8;
	ld.global.u32 	%r28, [%rd9];
	cvt.rn.f32.u32 	%f2, %r28;
	ld.shared.f32 	%f3, [_ZZ12kernel_sobelPjS_jjPiE3ker];
	fma.rn.f32 	%f4, %f3, %f2, 0f00000000;
	cvt.rzi.s32.f32 	%r29, %f4;
	ld.global.u32 	%r30, [%rd9+12];
	cvt.rn.f32.u32 	%f5, %r30;
	ld.shared.f32 	%f6, [_ZZ12kernel_sobelPjS_jjPiE3ker+4];
	cvt.rn.f32.s32 	%f7, %r29;
	fma.rn.f32 	%f8, %f6, %f5, %f7;
	cvt.rzi.s32.f32 	%r31, %f8;
	ld.shared.f32 	%f9, [_ZZ12kernel_sobelPjS_jjPiE3ker+12];
	fma.rn.f32 	%f10, %f9, %f5, %f7;
	cvt.rzi.s32.f32 	%r32, %f10;
	ld.global.u32 	%r33, [%rd9+24];
	cvt.rn.f32.u32 	%f11, %r33;
	ld.shared.f32 	%f12, [_ZZ12kernel_sobelPjS_jjPiE3ker+8];
	cvt.rn.f32.s32 	%f13, %r31;
	fma.rn.f32 	%f14, %f12, %f11, %f13;
	ld.shared.f32 	%f15, [_ZZ12kernel_sobelPjS_jjPiE3ker+24];
	cvt.rn.f32.s32 	%f16, %r32;
	fma.rn.f32 	%f17, %f15, %f11, %f16;
	add.s32 	%r34, %r26, %r5;
	cvt.rzi.s32.f32 	%r35, %f17;
	cvt.rzi.s32.f32 	%r36, %f14;
	mul.lo.s32 	%r37, %r34, 3;
	mul.wide.s32 	%rd10, %r37, 4;
	add.s64 	%rd11, %rd7, %rd10;
	ld.global.u32 	%r38, [%rd11];
	cvt.rn.f32.u32 	%f18, %r38;
	cvt.rn.f32.s32 	%f19, %r36;
	fma.rn.f32 	%f20, %f9, %f18, %f19;
	cvt.rzi.s32.f32 	%r39, %f20;
	cvt.rn.f32.s32 	%f21, %r35;
	fma.rn.f32 	%f22, %f6, %f18, %f21;
	cvt.rzi.s32.f32 	%r40, %f22;
	ld.global.u32 	%r41, [%rd11+12];
	cvt.rn.f32.u32 	%f23, %r41;
	ld.shared.f32 	%f24, [_ZZ12kernel_sobelPjS_jjPiE3ker+16];
	cvt.rn.f32.s32 	%f25, %r39;
	fma.rn.f32 	%f26, %f24, %f23, %f25;
	cvt.rzi.s32.f32 	%r42, %f26;
	cvt.rn.f32.s32 	%f27, %r40;
	fma.rn.f32 	%f28, %f24, %f23, %f27;
	cvt.rzi.s32.f32 	%r43, %f28;
	ld.global.u32 	%r44, [%rd11+24];
	cvt.rn.f32.u32 	%f29, %r44;
	ld.shared.f32 	%f30, [_ZZ12kernel_sobelPjS_jjPiE3ker+20];
	cvt.rn.f32.s32 	%f31, %r42;
	fma.rn.f32 	%f32, %f30, %f29, %f31;
	ld.shared.f32 	%f33, [_ZZ12kernel_sobelPjS_jjPiE3ker+28];
	cvt.rn.f32.s32 	%f34, %r43;
	fma.rn.f32 	%f35, %f33, %f29, %f34;
	add.s32 	%r45, %r34, %r5;
	cvt.rzi.s32.f32 	%r46, %f35;
	cvt.rzi.s32.f32 	%r47, %f32;
	mul.lo.s32 	%r48, %r45, 3;
	mul.wide.s32 	%rd12, %r48, 4;
	add.s64 	%rd13, %rd7, %rd12;
	ld.global.u32 	%r49, [%rd13];
	cvt.rn.f32.u32 	%f36, %r49;
	cvt.rn.f32.s32 	%f37, %r47;
	fma.rn.f32 	%f38, %f15, %f36, %f37;
	cvt.rzi.s32.f32 	%r50, %f38;
	cvt.rn.f32.s32 	%f39, %r46;
	fma.rn.f32 	%f40, %f12, %f36, %f39;
	cvt.rzi.s32.f32 	%r51, %f40;
	ld.global.u32 	%r52, [%rd13+12];
	cvt.rn.f32.u32 	%f41, %r52;
	cvt.rn.f32.s32 	%f42, %r50;
	fma.rn.f32 	%f43, %f33, %f41, %f42;
	cvt.rzi.s32.f32 	%r53, %f43;
	cvt.rn.f32.s32 	%f44, %r51;
	fma.rn.f32 	%f45, %f30, %f41, %f44;
	cvt.rzi.s32.f32 	%r54, %f45;
	ld.global.u32 	%r55, [%rd13+24];
	cvt.rn.f32.u32 	%f46, %r55;
	ld.shared.f32 	%f47, [_ZZ12kernel_sobelPjS_jjPiE3ker+32];
	cvt.rn.f32.s32 	%f48, %r53;
	fma.rn.f32 	%f49, %f47, %f46, %f48;
	cvt.rzi.s32.f32 	%r56, %f49;
	cvt.rn.f32.s32 	%f50, %r54;
	fma.rn.f32 	%f51, %f47, %f46, %f50;
	cvt.rzi.s32.f32 	%r57, %f51;
	mul.lo.s32 	%r58, %r56, %r56;
	mad.lo.s32 	%r59, %r57, %r57, %r58;
	cvt.rn.f32.u32 	%f52, %r59;
	sqrt.rn.f32 	%f53, %f52;
	cvt.rzi.s32.f32 	%r60, %f53;
	mul.lo.s32 	%r61, %r2, 3;
	cvta.to.global.u64 	%rd14, %rd1;
	mul.wide.s32 	%rd15, %r61, 4;
	add.s64 	%rd16, %rd14, %rd15;
	st.global.u32 	[%rd16], %r60;
	st.global.u32 	[%rd16+4], %r60;
	st.global.u32 	[%rd16+8], %r60;
$L__BB6_6:
	ret;

}
	// .globl	_Z16kernel_reductionPjS_jj
.visible .entry _Z16kernel_reductionPjS_jj(
	.param .u64 .ptr .align 1 _Z16kernel_reductionPjS_jj_param_0,
	.param .u64 .ptr .align 1 _Z16kernel_reductionPjS_jj_param_1,
	.param .u32 _Z16kernel_reductionPjS_jj_param_2,
	.param .u32 _Z16kernel_reductionPjS_jj_param_3
)
{
	.reg .pred 	%p<2>;
	.reg .b32 	%r<51>;
	.reg .b64 	%rd<11>;
	.reg .b64 	%fd<3>;

	ld.param.u64 	%rd1, [_Z16kernel_reductionPjS_jj_param_0];
	ld.param.u64 	%rd2, [_Z16kernel_reductionPjS_jj_param_1];
	ld.param.u32 	%r2, [_Z16kernel_reductionPjS_jj_param_2];
	ld.param.u32 	%r3, [_Z16kernel_reductionPjS_jj_param_3];
	mul.lo.s32 	%r4, %r3, %r2;
	cvt.rn.f64.u32 	%fd1, %r4;
	mul.f64 	%fd2, %fd1, 0d3FD0000000000000;
	cvt.rzi.u32.f64 	%r5, %fd2;
	mov.u32 	%r6, %ctaid.x;
	mov.u32 	%r7, %ctaid.y;
	mov.u32 	%r8, %nctaid.x;
	mad.lo.s32 	%r9, %r7, %r8, %r6;
	mov.u32 	%r10, %ntid.x;
	mov.u32 	%r11, %ntid.y;
	mov.u32 	%r12, %tid.x;
	mov.u32 	%r13, %tid.y;
	mad.lo.s32 	%r14, %r9, %r11, %r13;
	mad.lo.s32 	%r1, %r14, %r10, %r12;
	setp.ge.u32 	%p1, %r1, %r5;
	@%p1 bra 	$L__BB7_2;
	cvta.to.global.u64 	%rd3, %rd2;
	cvta.to.global.u64 	%rd4, %rd1;
	mul.lo.s32 	%r15, %r1, 3;
	shl.b32 	%r16, %r1, 1;
	div.u32 	%r17, %r16, %r2;
	shr.u32 	%r18, %r2, 1;
	rem.u32 	%r19, %r1, %r18;
	shl.b32 	%r20, %r19, 1;
	mul.lo.s32 	%r21, %r17, %r2;
	shl.b32 	%r22, %r21, 1;
	add.s32 	%r23, %r22, %r20;
	mul.lo.s32 	%r24, %r23, 3;
	add.s32 	%r25, %r23, %r2;
	mul.lo.s32 	%r26, %r25, 3;
	mul.wide.s32 	%rd5, %r24, 4;
	add.s64 	%rd6, %rd3, %rd5;
	ld.global.u32 	%r27, [%rd6];
	ld.global.u32 	%r28, [%rd6+12];
	add.s32 	%r29, %r28, %r27;
	mul.wide.s32 	%rd7, %r26, 4;
	add.s64 	%rd8, %rd3, %rd7;
	ld.global.u32 	%r30, [%rd8];
	add.s32 	%r31, %r29, %r30;
	ld.global.u32 	%r32, [%rd8+12];
	add.s32 	%r33, %r31, %r32;
	shr.u32 	%r34, %r33, 2;
	mul.wide.s32 	%rd9, %r15, 4;
	add.s64 	%rd10, %rd4, %rd9;
	st.global.u32 	[%rd10], %r34;
	ld.global.u32 	%r35, [%rd6+4];
	ld.global.u32 	%r36, [%rd6+16];
	add.s32 	%r37, %r36, %r35;
	ld.global.u32 	%r38, [%rd8+4];
	add.s32 	%r39, %r37, %r38;
	ld.global.u32 	%r40, [%rd8+16];
	add.s32 	%r41, %r39, %r40;
	shr.u32 	%r42, %r41, 2;
	st.global.u32 	[%rd10+4], %r42;
	ld.global.u32 	%r43, [%rd6+8];
	ld.global.u32 	%r44, [%rd6+20];
	add.s32 	%r45, %r44, %r43;
	ld.global.u32 	%r46, [%rd8+8];
	add.s32 	%r47, %r45, %r46;
	ld.global.u32 	%r48, [%rd8+20];
	add.s32 	%r49, %r47, %r48;
	shr.u32 	%r50, %r49, 2;
	st.global.u32 	[%rd10+8], %r50;
$L__BB7_2:
	ret;

}
	// .globl	_Z16kernel_recomposePjS_jj
.visible .entry _Z16kernel_recomposePjS_jj(
	.param .u64 .ptr .align 1 _Z16kernel_recomposePjS_jj_param_0,
	.param .u64 .ptr .align 1 _Z16kernel_recomposePjS_jj_param_1,
	.param .u32 _Z16kernel_recomposePjS_jj_param_2,
	.param .u32 _Z16kernel_recomposePjS_jj_param_3
)
{
	.reg .pred 	%p<2>;
	.reg .b32 	%r<23>;
	.reg .b64 	%rd<9>;

	ld.param.u64 	%rd1, [_Z16kernel_recomposePjS_jj_param_0];
	ld.param.u64 	%rd2, [_Z16kernel_recomposePjS_jj_param_1];
	ld.param.u32 	%r3, [_Z16kernel_recomposePjS_jj_param_2];
	ld.param.u32 	%r4, [_Z16kernel_recomposePjS_jj_param_3];
	mul.lo.s32 	%r5, %r4, %r3;
	mov.u32 	%r6, %ctaid.x;
	mov.u32 	%r7, %ctaid.y;
	mov.u32 	%r8, %nctaid.x;
	mad.lo.s32 	%r9, %r7, %r8, %r6;
	mov.u32 	%r10, %ntid.x;
	mov.u32 	%r11, %ntid.y;
	mov.u32 	%r12, %tid.x;
	mov.u32 	%r13, %tid.y;
	mad.lo.s32 	%r14, %r9, %r11, %r13;
	mad.lo.s32 	%r1, %r14, %r10, %r12;
	rem.u32 	%r2, %r1, %r3;
	setp.ge.u32 	%p1, %r1, %r5;
	@%p1 bra 	$L__BB8_2;
	cvta.to.global.u64 	%rd3, %rd2;
	cvta.to.global.u64 	%rd4, %rd1;
	sub.s32 	%r15, %r1, %r2;
	shl.b32 	%r16, %r15, 1;
	add.s32 	%r17, %r16, %r2;
	mul.lo.s32 	%r18, %r17, 3;
	mul.lo.s32 	%r19, %r1, 3;
	mul.wide.s32 	%rd5, %r19, 4;
	add.s64 	%rd6, %rd3, %rd5;
	ld.global.u32 	%r20, [%rd6];
	mul.wide.s32 	%rd7, %r18, 4;
	add.s64 	%rd8, %rd4, %rd7;
	st.global.u32 	[%rd8], %r20;
	ld.global.u32 	%r21, [%rd6+4];
	st.global.u32 	[%rd8+4], %r21;
	ld.global.u32 	%r22, [%rd6+8];
	st.global.u32 	[%rd8+8], %r22;
$L__BB8_2:
	ret;

}
	// .globl	_Z15kernel_negativePjj
.visible .entry _Z15kernel_negativePjj(
	.param .u64 .ptr .align 1 _Z15kernel_negativePjj_param_0,
	.param .u32 _Z15kernel_negativePjj_param_1
)
{
	.reg .pred 	%p<2>;
	.reg .b32 	%r<19>;
	.reg .b64 	%rd<5>;

	ld.param.u64 	%rd1, [_Z15kernel_negativePjj_param_0];
	ld.param.u32 	%r2, [_Z15kernel_negativePjj_param_1];
	mov.u32 	%r3, %ctaid.x;
	mov.u32 	%r4, %ctaid.y;
	mov.u32 	%r5, %nctaid.x;
	mad.lo.s32 	%r6, %r4, %r5, %r3;
	mov.u32 	%r7, %ntid.x;
	mov.u32 	%r8, %ntid.y;
	mov.u32 	%r9, %tid.x;
	mov.u32 	%r10, %tid.y;
	mad.lo.s32 	%r11, %r6, %r8, %r10;
	mad.lo.s32 	%r1, %r11, %r7, %r9;
	setp.ge.u32 	%p1, %r1, %r2;
	@%p1 bra 	$L__BB9_2;
	cvta.to.global.u64 	%rd2, %rd1;
	mul.lo.s32 	%r12, %r1, 3;
	mul.wide.s32 	%rd3, %r12, 4;
	add.s64 	%rd4, %rd2, %rd3;
	ld.global.u32 	%r13, [%rd4];
	sub.s32 	%r14, 255, %r13;
	st.global.u32 	[%rd4], %r14;
	ld.global.u32 	%r15, [%rd4+4];
	sub.s32 	%r16, 255, %r15;
	st.global.u32 	[%rd4+4], %r16;
	ld.global.u32 	%r17, [%rd4+8];
	sub.s32 	%r18, 255, %r17;
	st.global.u32 	[%rd4+8], %r18;
$L__BB9_2:
	ret;

}
	// .globl	_Z13kernel_binaryPjji
.visible .entry _Z13kernel_binaryPjji(
	.param .u64 .ptr .align 1 _Z13kernel_binaryPjji_param_0,
	.param .u32 _Z13kernel_binaryPjji_param_1,
	.param .u32 _Z13kernel_binaryPjji_param_2
)
{
	.reg .pred 	%p<3>;
	.reg .b32 	%r<18>;
	.reg .b64 	%rd<5>;
	.reg .b64 	%fd<8>;

	ld.param.u64 	%rd1, [_Z13kernel_binaryPjji_param_0];
	ld.param.u32 	%r3, [_Z13kernel_binaryPjji_param_1];
	ld.param.u32 	%r2, [_Z13kernel_binaryPjji_param_2];
	mov.u32 	%r4, %ctaid.x;
	mov.u32 	%r5, %ctaid.y;
	mov.u32 	%r6, %nctaid.x;
	mad.lo.s32 	%r7, %r5, %r6, %r4;
	mov.u32 	%r8, %ntid.x;
	mov.u32 	%r9, %ntid.y;
	mov.u32 	%r10, %tid.x;
	mov.u32 	%r11, %tid.y;
	mad.lo.s32 	%r12, %r7, %r9, %r11;
	mad.lo.s32 	%r1, %r12, %r8, %r10;
	setp.ge.u32 	%p1, %r1, %r3;
	@%p1 bra 	$L__BB10_2;
	cvta.to.global.u64 	%rd2, %rd1;
	mul.lo.s32 	%r13, %r1, 3;
	mul.wide.s32 	%rd3, %r13, 4;
	add.s64 	%rd4, %rd2, %rd3;
	ld.global.u32 	%r14, [%rd4];
	cvt.rn.f64.u32 	%fd1, %r14;
	ld.global.u32 	%r15, [%rd4+4];
	cvt.rn.f64.u32 	%fd2, %r15;
	mul.f64 	%fd3, %fd2, 0d3FE2C8B439581062;
	fma.rn.f64 	%fd4, %fd1, 0d3FD322D0E5604189, %fd3;
	ld.global.u32 	%r16, [%rd4+8];
	cvt.rn.f64.u32 	%fd5, %r16;
	fma.rn.f64 	%fd6, %fd5, 0d3FBD2F1A9FBE76C9, %fd4;
	cvt.rn.f64.s32 	%fd7, %r2;
	setp.ge.f64 	%p2, %fd6, %fd7;
	selp.b32 	%r17, 255, 0, %p2;
	st.global.u32 	[%rd4], %r17;
	st.global.u32 	[%rd4+4], %r17;
	st.global.u32 	[%rd4+8], %r17;
$L__BB10_2:
	ret;

}


// ===== COMPILED SASS (sm_100) =====

	.target	sm_100

	.elftype	@"ET_EXEC"


//--------------------- .note.nv.tkinfo           --------------------------
	.section	.note.nv.tkinfo,"",@"SHT_NOTE"
	.sectionflags	@"SHF_NOTE_NV_TKINFO"
	.tkinfo
        /*0018*/ 	.word	0x00000002
        /*0030*/ 	.string	""
        /*0030*/ 	.string	"ptxas"
        /*0030*/ 	.string	"Cuda compilation tools, release 13.0, V13.0.88"
        /*0030*/ 	.string	"Build cuda_13.0.r13.0/compiler.36424714_0"
        /*0030*/ 	.string	"-arch sm_100 -m 64 "



//--------------------- .note.nv.cuinfo           --------------------------
	.section	.note.nv.cuinfo,"",@"SHT_NOTE"
	.sectionflags	@"SHF_NOTE_NV_CUINFO"
        /*0018*/ 	.short	0x0002
        /*001a*/ 	.short	0x0064
        /*001c*/ 	.short	0x0082
	.zero		2


//--------------------- .nv.info                  --------------------------
	.section	.nv.info,"",@"SHT_CUDA_INFO"
	.align	4


	//----- nvinfo : EIATTR_REGCOUNT
	.align		4
        /*0000*/ 	.byte	0x04, 0x2f
        /*0002*/ 	.short	(.L_1 - .L_0)
	.align		4
.L_0:
        /*0004*/ 	.word	index@(_Z11kernel_sat1Pjij)
        /*0008*/ 	.word	0x0000000a


	//----- nvinfo : EIATTR_FRAME_SIZE
	.align		4
.L_1:
        /*000c*/ 	.byte	0x04, 0x11
        /*000e*/ 	.short	(.L_3 - .L_2)
	.align		4
.L_2:
        /*0010*/ 	.word	index@(_Z11kernel_sat1Pjij)
        /*0014*/ 	.word	0x00000000


	//----- nvinfo : EIATTR_REGCOUNT
	.align		4
.L_3:
        /*0018*/ 	.byte	0x04, 0x2f
        /*001a*/ 	.short	(.L_5 - .L_4)
	.align		4
.L_4:
        /*001c*/ 	.word	index@(_Z11kernel_greyPjj)
        /*0020*/ 	.word	0x0000000d


	//----- nvinfo : EIATTR_FRAME_SIZE
	.align		4
.L_5:
        /*0024*/ 	.byte	0x04, 0x11
        /*0026*/ 	.short	(.L_7 - .L_6)
	.align		4
.L_6:
        /*0028*/ 	.word	index@(_Z11kernel_greyPjj)
        /*002c*/ 	.word	0x00000000


	//----- nvinfo : EIATTR_REGCOUNT
	.align		4
.L_7:
        /*0030*/ 	.byte	0x04, 0x2f
        /*0032*/ 	.short	(.L_9 - .L_8)
	.align		4
.L_8:
        /*0034*/ 	.word	index@(_Z14kernel_hmirrorPjS_jj)
        /*0038*/ 	.word	0x0000000e


	//----- nvinfo : EIATTR_FRAME_SIZE
	.align		4
.L_9:
        /*003c*/ 	.byte	0x04, 0x11
        /*003e*/ 	.short	(.L_11 - .L_10)
	.align		4
.L_10:
        /*0040*/ 	.word	index@(_Z14kernel_hmirrorPjS_jj)
        /*0044*/ 	.word	0x00000000


	//----- nvinfo : EIATTR_REGCOUNT
	.align		4
.L_11:
        /*0048*/ 	.byte	0x04, 0x2f
        /*004a*/ 	.short	(.L_13 - .L_12)
	.align		4
.L_12:
        /*004c*/ 	.word	index@(_Z14kernel_vmirrorPjS_jj)
        /*0050*/ 	.word	0x0000000e


	//----- nvinfo : EIATTR_FRAME_SIZE
	.align		4
.L_13:
        /*0054*/ 	.byte	0x04, 0x11
        /*0056*/ 	.short	(.L_15 - .L_14)
	.align		4
.L_14:
        /*0058*/ 	.word	index@(_Z14kernel_vmirrorPjS_jj)
        /*005c*/ 	.word	0x00000000


	//----- nvinfo : EIATTR_REGCOUNT
	.align		4
.L_15:
        /*0060*/ 	.byte	0x04, 0x2f
        /*0062*/ 	.short	(.L_17 - .L_16)
	.align		4
.L_16:
        /*0064*/ 	.word	index@(_Z11kernel_blurPjS_jj)
        /*0068*/ 	.word	0x0000001c


	//----- nvinfo : EIATTR_FRAME_SIZE
	.align		4
.L_17:
        /*006c*/ 	.byte	0x04, 0x11
        /*006e*/ 	.short	(.L_19 - .L_18)
	.align		4
.L_18:
        /*0070*/ 	.word	index@(_Z11kernel_blurPjS_jj)
        /*0074*/ 	.word	0x00000000


	//----- nvinfo : EIATTR_REGCOUNT
	.align		4
.L_19:
        /*0078*/ 	.byte	0x04, 0x2f
        /*007a*/ 	.short	(.L_21 - .L_20)
	.align		4
.L_20:
        /*007c*/ 	.word	index@(_Z22kernel_convolution_rgbPjS_jjPfj)
        /*0080*/ 	.word	0x00000020


	//----- nvinfo : EIATTR_FRAME_SIZE
	.align		4
.L_21:
        /*0084*/ 	.byte	0x04, 0x11
        /*0086*/ 	.short	(.L_23 - .L_22)
	.align		4
.L_22:
        /*0088*/ 	.word	index@(_Z22kernel_convolution_rgbPjS_jjPfj)
        /*008c*/ 	.word	0x00000000


	//----- nvinfo : EIATTR_REGCOUNT
	.align		4
.L_23:
        /*0090*/ 	.byte	0x04, 0x2f
        /*0092*/ 	.short	(.L_25 - .L_24)
	.align		4
.L_24:
        /*0094*/ 	.word	index@(_Z12kernel_sobelPjS_jjPi)
        /*0098*/ 	.word	0x00000018


	//----- nvinfo : EIATTR_FRAME_SIZE
	.align		4
.L_25:
        /*009c*/ 	.byte	0x04, 0x11
        /*009e*/ 	.short	(.L_27 - .L_26)
	.align		4
.L_26:
        /*00a0*/ 	.word	index@($__internal_0_$__cuda_sm20_sqrt_rn_f32_slowpath)
        /*00a4*/ 	.word	0x00000000


	//----- nvinfo : EIATTR_FRAME_SIZE
	.align		4
.L_27:
        /*00a8*/ 	.byte	0x04, 0x11
        /*00aa*/ 	.short	(.L_29 - .L_28)
	.align		4
.L_28:
        /*00ac*/ 	.word	index@(_Z12kernel_sobelPjS_jjPi)
        /*00b0*/ 	.word	0x00000000


	//----- nvinfo : EIATTR_REGCOUNT
	.align		4
.L_29:
        /*00b4*/ 	.byte	0x04, 0x2f
        /*00b6*/ 	.short	(.L_31 - .L_30)
	.align		4
.L_30:
        /*00b8*/ 	.word	index@(_Z16kernel_reductionPjS_jj)
        /*00bc*/ 	.word	0x00000010


	//----- nvinfo : EIATTR_FRAME_SIZE
	.align		4
.L_31:
        /*00c0*/ 	.byte	0x04, 0x11
        /*00c2*/ 	.short	(.L_33 - .L_32)
	.align		4
.L_32:
        /*00c4*/ 	.word	index@(_Z16kernel_reductionPjS_jj)
        /*00c8*/ 	.word	0x00000000


	//----- nvinfo : EIATTR_REGCOUNT
	.align		4
.L_33:
        /*00cc*/ 	.byte	0x04, 0x2f
        /*00ce*/ 	.short	(.L_35 - .L_34)
	.align		4
.L_34:
        /*00d0*/ 	.word	index@(_Z16kernel_recomposePjS_jj)
        /*00d4*/ 	.word	0x0000000e


	//----- nvinfo : EIATTR_FRAME_SIZE
	.align		4
.L_35:
        /*00d8*/ 	.byte	0x04, 0x11
        /*00da*/ 	.short	(.L_37 - .L_36)
	.align		4
.L_36:
        /*00dc*/ 	.word	index@(_Z16kernel_recomposePjS_jj)
        /*00e0*/ 	.word	0x00000000


	//----- nvinfo : EIATTR_REGCOUNT
	.align		4
.L_37:
        /*00e4*/ 	.byte	0x04, 0x2f
        /*00e6*/ 	.short	(.L_39 - .L_38)
	.align		4
.L_38:
        /*00e8*/ 	.word	index@(_Z15kernel_negativePjj)
        /*00ec*/ 	.word	0x0000000c


	//----- nvinfo : EIATTR_FRAME_SIZE
	.align		4
.L_39:
        /*00f0*/ 	.byte	0x04, 0x11
        /*00f2*/ 	.short	(.L_41 - .L_40)
	.align		4
.L_40:
        /*00f4*/ 	.word	index@(_Z15kernel_negativePjj)
        /*00f8*/ 	.word	0x00000000


	//----- nvinfo : EIATTR_REGCOUNT
	.align		4
.L_41:
        /*00fc*/ 	.byte	0x04, 0x2f
        /*00fe*/ 	.short	(.L_43 - .L_42)
	.align		4
.L_42:
        /*0100*/ 	.word	index@(_Z13kernel_binaryPjji)
        /*0104*/ 	.word	0x0000000d


	//----- nvinfo : EIATTR_FRAME_SIZE
	.align		4
.L_43:
        /*0108*/ 	.byte	0x04, 0x11
        /*010a*/ 	.short	(.L_45 - .L_44)
	.align		4
.L_44:
        /*010c*/ 	.word	index@(_Z13kernel_binaryPjji)
        /*0110*/ 	.word	0x00000000


	//----- nvinfo : EIATTR_MIN_STACK_SIZE
	.align		4
.L_45:
        /*0114*/ 	.byte	0x04, 0x12
        /*0116*/ 	.short	(.L_47 - .L_46)
	.align		4
.L_46:
        /*0118*/ 	.word	index@(_Z13kernel_binaryPjji)
        /*011c*/ 	.word	0x00000000


	//----- nvinfo : EIATTR_MIN_STACK_SIZE
	.align		4
.L_47:
        /*0120*/ 	.byte	0x04, 0x12
        /*0122*/ 	.short	(.L_49 - .L_48)
	.align		4
.L_48:
        /*0124*/ 	.word	index@(_Z15kernel_negativePjj)
        /*0128*/ 	.word	0x00000000


	//----- nvinfo : EIATTR_MIN_STACK_SIZE
	.align		4
.L_49:
        /*012c*/ 	.byte	0x04, 0x12
        /*012e*/ 	.short	(.L_51 - .L_50)
	.align		4
.L_50:
        /*0130*/ 	.word	index@(_Z16kernel_recomposePjS_jj)
        /*0134*/ 	.word	0x00000000


	//----- nvinfo : EIATTR_MIN_STACK_SIZE
	.align		4
.L_51:
        /*0138*/ 	.byte	0x04, 0x12
        /*013a*/ 	.short	(.L_53 - .L_52)
	.align		4
.L_52:
        /*013c*/ 	.word	index@(_Z16kernel_reductionPjS_jj)
        /*0140*/ 	.word	0x00000000


	//----- nvinfo : EIATTR_MIN_STACK_SIZE
	.align		4
.L_53:
        /*0144*/ 	.byte	0x04, 0x12
        /*0146*/ 	.short	(.L_55 - .L_54)
	.align		4
.L_54:
        /*0148*/ 	.word	index@(_Z12kernel_sobelPjS_jjPi)
        /*014c*/ 	.word	0x00000000


	//----- nvinfo : EIATTR_MIN_STACK_SIZE
	.align		4
.L_55:
        /*0150*/ 	.byte	0x04, 0x12
        /*0152*/ 	.short	(.L_57 - .L_56)
	.align		4
.L_56:
        /*0154*/ 	.word	index@(_Z22kernel_convolution_rgbPjS_jjPfj)
        /*0158*/ 	.word	0x00000000


	//----- nvinfo : EIATTR_MIN_STACK_SIZE
	.align		4
.L_57:
        /*015c*/ 	.byte	0x04, 0x12
        /*015e*/ 	.short	(.L_59 - .L_58)
	.align		4
.L_58:
        /*0160*/ 	.word	index@(_Z11kernel_blurPjS_jj)
        /*0164*/ 	.word	0x00000000


	//----- nvinfo : EIATTR_MIN_STACK_SIZE
	.align		4
.L_59:
        /*0168*/ 	.byte	0x04, 0x12
        /*016a*/ 	.short	(.L_61 - .L_60)
	.align		4
.L_60:
        /*016c*/ 	.word	index@(_Z14kernel_vmirrorPjS_jj)
        /*0170*/ 	.word	0x00000000


	//----- nvinfo : EIATTR_MIN_STACK_SIZE
	.align		4
.L_61:
        /*0174*/ 	.byte	0x04, 0x12
        /*0176*/ 	.short	(.L_63 - .L_62)
	.align		4
.L_62:
        /*0178*/ 	.word	index@(_Z14kernel_hmirrorPjS_jj)
        /*017c*/ 	.word	0x00000000


	//----- nvinfo : EIATTR_MIN_STACK_SIZE
	.align		4
.L_63:
        /*0180*/ 	.byte	0x04, 0x12
        /*0182*/ 	.short	(.L_65 - .L_64)
	.align		4
.L_64:
        /*0184*/ 	.word	index@(_Z11kernel_greyPjj)
        /*0188*/ 	.word	0x00000000


	//----- nvinfo : EIATTR_MIN_STACK_SIZE
	.align		4
.L_65:
        /*018c*/ 	.byte	0x04, 0x12
        /*018e*/ 	.short	(.L_67 - .L_66)
	.align		4
.L_66:
        /*0190*/ 	.word	index@(_Z11kernel_sat1Pjij)
        /*0194*/ 	.word	0x00000000
.L_67:


//--------------------- .nv.compat                --------------------------
	.section	.nv.compat,"",@"SHT_CUDA_COMPAT_INFO"
	.align	4
        /*0000*/ 	.byte	0x02, 0x09, 0x00, 0x00, 0x02, 0x02, 0x01, 0x00, 0x02, 0x05, 0x05, 0x00, 0x03, 0x07, 0x01, 0x01
        /*0010*/ 	.byte	0x02, 0x03, 0x00, 0x00, 0x02, 0x06, 0x01, 0x00, 0x04, 0x0b, 0x08, 0x00, 0x01, 0x00, 0x00, 0x00
        /*0020*/ 	.byte	0x00, 0x00, 0x00, 0x00


//--------------------- .nv.info._Z13kernel_binaryPjji --------------------------
	.section	.nv.info._Z13kernel_binaryPjji,"",@"SHT_CUDA_INFO"
	.sectionflags	@""
	.align	4


	//----- nvinfo : EIATTR_CUDA_API_VERSION
	.align		4
        /*0000*/ 	.byte	0x04, 0x37
        /*0002*/ 	.short	(.L_69 - .L_68)
.L_68:
        /*0004*/ 	.word	0x00000082


	//----- nvinfo : EIATTR_KPARAM_INFO
	.align		4
.L_69:
        /*0008*/ 	.byte	0x04, 0x17
        /*000a*/ 	.short	(.L_71 - .L_70)
.L_70:
        /*000c*/ 	.word	0x00000000
        /*0010*/ 	.short	0x0002
        /*0012*/ 	.short	0x000c
        /*0014*/ 	.byte	0x00, 0xf0, 0x11, 0x00


	//----- nvinfo : EIATTR_KPARAM_INFO
	.align		4
.L_71:
        /*0018*/ 	.byte	0x04, 0x17
        /*001a*/ 	.short	(.L_73 - .L_72)
.L_72:
        /*001c*/ 	.word	0x00000000
        /*0020*/ 	.short	0x0001
        /*0022*/ 	.short	0x0008
        /*0024*/ 	.byte	0x00, 0xf0, 0x11, 0x00


	//----- nvinfo : EIATTR_KPARAM_INFO
	.align		4
.L_73:
        /*0028*/ 	.byte	0x04, 0x17
        /*002a*/ 	.short	(.L_75 - .L_74)
.L_74:
        /*002c*/ 	.word	0x00000000
        /*0030*/ 	.short	0x0000
        /*0032*/ 	.short	0x0000
        /*0034*/ 	.byte	0x00, 0xf5, 0x21, 0x00


	//----- nvinfo : EIATTR_SPARSE_MMA_MASK
	.align		4
.L_75:
        /*0038*/ 	.byte	0x03, 0x50
        /*003a*/ 	.short	0x0000


	//----- nvinfo : EIATTR_MAXREG_COUNT
	.align		4
        /*003c*/ 	.byte	0x03, 0x1b
        /*003e*/ 	.short	0x00ff


	//----- nvinfo : EIATTR_MERCURY_ISA_VERSION
	.align		4
        /*0040*/ 	.byte	0x03, 0x5f
        /*0042*/ 	.short	0x0101


	//----- nvinfo : EIATTR_VRC_CTA_INIT_COUNT
	.align		4
        /*0044*/ 	.byte	0x02, 0x4a
	.zero		1
	.zero		1


	//----- nvinfo : EIATTR_EXIT_INSTR_OFFSETS
	.align		4
        /*0048*/ 	.byte	0x04, 0x1c
        /*004a*/ 	.short	(.L_77 - .L_76)


	//   ....[0]....
.L_76:
        /*004c*/ 	.word	0x000000d0


	//   ....[1]....
        /*0050*/ 	.word	0x00000280


	//----- nvinfo : EIATTR_CBANK_PARAM_SIZE
	.align		4
.L_77:
        /*0054*/ 	.byte	0x03, 0x19
        /*0056*/ 	.short	0x0010


	//----- nvinfo : EIATTR_PARAM_CBANK
	.align		4
        /*0058*/ 	.byte	0x04, 0x0a
        /*005a*/ 	.short	(.L_79 - .L_78)
	.align		4
.L_78:
        /*005c*/ 	.word	index@(.nv.constant0._Z13kernel_binaryPjji)
        /*0060*/ 	.short	0x0380
        /*0062*/ 	.short	0x0010


	//----- nvinfo : EIATTR_SW_WAR
	.align		4
.L_79:
        /*0064*/ 	.byte	0x04, 0x36
        /*0066*/ 	.short	(.L_81 - .L_80)
.L_80:
        /*0068*/ 	.word	0x00000008
.L_81:


//--------------------- .nv.info._Z15kernel_negativePjj --------------------------
	.section	.nv.info._Z15kernel_negativePjj,"",@"SHT_CUDA_INFO"
	.sectionflags	@""
	.align	4


	//----- nvinfo : EIATTR_CUDA_API_VERSION
	.align		4
        /*0000*/ 	.byte	0x04, 0x37
        /*0002*/ 	.short	(.L_83 - .L_82)
.L_82:
        /*0004*/ 	.word	0x00000082


	//----- nvinfo : EIATTR_KPARAM_INFO
	.align		4
.L_83:
        /*0008*/ 	.byte	0x04, 0x17
        /*000a*/ 	.short	(.L_85 - .L_84)
.L_84:
        /*000c*/ 	.word	0x00000000
        /*0010*/ 	.short	0x0001
        /*0012*/ 	.short	0x0008
        /*0014*/ 	.byte	0x00, 0xf0, 0x11, 0x00


	//----- nvinfo : EIATTR_KPARAM_INFO
	.align		4
.L_85:
        /*0018*/ 	.byte	0x04, 0x17
        /*001a*/ 	.short	(.L_87 - .L_86)
.L_86:
        /*001c*/ 	.word	0x00000000
        /*0020*/ 	.short	0x0000
        /*0022*/ 	.short	0x0000
        /*0024*/ 	.byte	0x00, 0xf5, 0x21, 0x00


	//----- nvinfo : EIATTR_SPARSE_MMA_MASK
	.align		4
.L_87:
        /*0028*/ 	.byte	0x03, 0x50
        /*002a*/ 	.short	0x0000


	//----- nvinfo : EIATTR_MAXREG_COUNT
	.align		4
        /*002c*/ 	.byte	0x03, 0x1b
        /*002e*/ 	.short	0x00ff


	//----- nvinfo : EIATTR_MERCURY_ISA_VERSION
	.align		4
        /*0030*/ 	.byte	0x03, 0x5f
        /*0032*/ 	.short	0x0101


	//----- nvinfo : EIATTR_VRC_CTA_INIT_COUNT
	.align		4
        /*0034*/ 	.byte	0x02, 0x4a
	.zero		1
	.zero		1


	//----- nvinfo : EIATTR_EXIT_INSTR_OFFSETS
	.align		4
        /*0038*/ 	.byte	0x04, 0x1c
        /*003a*/ 	.short	(.L_89 - .L_88)


	//   ....[0]....
.L_88:
        /*003c*/ 	.word	0x000000d0


	//   ....[1]....
        /*0040*/ 	.word	0x000001b0


	//----- nvinfo : EIATTR_CBANK_PARAM_SIZE
	.align		4
.L_89:
        /*0044*/ 	.byte	0x03, 0x19
        /*0046*/ 	.short	0x000c


	//----- nvinfo : EIATTR_PARAM_CBANK
	.align		4
        /*0048*/ 	.byte	0x04, 0x0a
        /*004a*/ 	.short	(.L_91 - .L_90)
	.align		4
.L_90:
        /*004c*/ 	.word	index@(.nv.constant0._Z15kernel_negativePjj)
        /*0050*/ 	.short	0x0380
        /*0052*/ 	.short	0x000c


	//----- nvinfo : EIATTR_SW_WAR
	.align		4
.L_91:
        /*0054*/ 	.byte	0x04, 0x36
        /*0056*/ 	.short	(.L_93 - .L_92)
.L_92:
        /*0058*/ 	.word	0x00000008
.L_93:


//--------------------- .nv.info._Z16kernel_recomposePjS_jj --------------------------
	.section	.nv.info._Z16kernel_recomposePjS_jj,"",@"SHT_CUDA_INFO"
	.sectionflags	@""
	.align	4


	//----- nvinfo : EIATTR_CUDA_API_VERSION
	.align		4
        /*0000*/ 	.byte	0x04, 0x37
        /*0002*/ 	.short	(.L_95 - .L_94)
.L_94:
        /*0004*/ 	.word	0x00000082


	//----- nvinfo : EIATTR_KPARAM_INFO
	.align		4
.L_95:
        /*0008*/ 	.byte	0x04, 0x17
        /*000a*/ 	.short	(.L_97 - .L_96)
.L_96:
        /*000c*/ 	.word	0x00000000
        /*0010*/ 	.short	0x0003
        /*0012*/ 	.short	0x0014
        /*0014*/ 	.byte	0x00, 0xf0, 0x11, 0x00


	//----- nvinfo : EIATTR_KPARAM_INFO
	.align		4
.L_97:
        /*0018*/ 	.byte	0x04, 0x17
        /*001a*/ 	.short	(.L_99 - .L_98)
.L_98:
        /*001c*/ 	.word	0x00000000
        /*0020*/ 	.short	0x0002
        /*0022*/ 	.short	0x0010
        /*0024*/ 	.byte	0x00, 0xf0, 0x11, 0x00


	//----- nvinfo : EIATTR_KPARAM_INFO
	.align		4
.L_99:
        /*0028*/ 	.byte	0x04, 0x17
        /*002a*/ 	.short	(.L_101 - .L_100)
.L_100:
        /*002c*/ 	.word	0x00000000
        /*0030*/ 	.short	0x0001
        /*0032*/ 	.short	0x0008
        /*0034*/ 	.byte	0x00, 0xf5, 0x21, 0x00


	//----- nvinfo : EIATTR_KPARAM_INFO
	.align		4
.L_101:
        /*0038*/ 	.byte	0x04, 0x17
        /*003a*/ 	.short	(.L_103 - .L_102)
.L_102:
        /*003c*/ 	.word	0x00000000
        /*0040*/ 	.short	0x0000
        /*0042*/ 	.short	0x0000
        /*0044*/ 	.byte	0x00, 0xf5, 0x21, 0x00


	//----- nvinfo : EIATTR_SPARSE_MMA_MASK
	.align		4
.L_103:
        /*0048*/ 	.byte	0x03, 0x50
        /*004a*/ 	.short	0x0000


	//----- nvinfo : EIATTR_MAXREG_COUNT
	.align		4
        /*004c*/ 	.byte	0x03, 0x1b
        /*004e*/ 	.short	0x00ff


	//----- nvinfo : EIATTR_MERCURY_ISA_VERSION
	.align		4
        /*0050*/ 	.byte	0x03, 0x5f
        /*0052*/ 	.short	0x0101


	//----- nvinfo : EIATTR_VRC_CTA_INIT_COUNT
	.align		4
        /*0054*/ 	.byte	0x02, 0x4a
	.zero		1
	.zero		1


	//----- nvinfo : EIATTR_EXIT_INSTR_OFFSETS
	.align		4
        /*0058*/ 	.byte	0x04, 0x1c
        /*005a*/ 	.short	(.L_105 - .L_104)


	//   ....[0]....
.L_104:
        /*005c*/ 	.word	0x000001f0


	//   ....[1]....
        /*0060*/ 	.word	0x000002f0


	//----- nvinfo : EIATTR_CBANK_PARAM_SIZE
	.align		4
.L_105:
        /*0064*/ 	.byte	0x03, 0x19
        /*0066*/ 	.short	0x0018


	//----- nvinfo : EIATTR_PARAM_CBANK
	.align		4
        /*0068*/ 	.byte	0x04, 0x0a
        /*006a*/ 	.short	(.L_107 - .L_106)
	.align		4
.L_106:
        /*006c*/ 	.word	index@(.nv.constant0._Z16kernel_recomposePjS_jj)
        /*0070*/ 	.short	0x0380
        /*0072*/ 	.short	0x0018


	//----- nvinfo : EIATTR_SW_WAR
	.align		4
.L_107:
        /*0074*/ 	.byte	0x04, 0x36
        /*0076*/ 	.short	(.L_109 - .L_108)
.L_108:
        /*0078*/ 	.word	0x00000008
.L_109:


//--------------------- .nv.info._Z16kernel_reductionPjS_jj --------------------------
	.section	.nv.info._Z16kernel_reductionPjS_jj,"",@"SHT_CUDA_INFO"
	.sectionflags	@""
	.align	4


	//----- nvinfo : EIATTR_CUDA_API_VERSION
	.align		4
        /*0000*/ 	.byte	0x04, 0x37
        /*0002*/ 	.short	(.L_111 - .L_110)
.L_110:
        /*0004*/ 	.word	0x00000082


	//----- nvinfo : EIATTR_KPARAM_INFO
	.align		4
.L_111:
        /*0008*/ 	.byte	0x04, 0x17
        /*000a*/ 	.short	(.L_113 - .L_112)
.L_112:
        /*000c*/ 	.word	0x00000000
        /*0010*/ 	.short	0x0003
        /*0012*/ 	.short	0x0014
        /*0014*/ 	.byte	0x00, 0xf0, 0x11, 0x00


	//----- nvinfo : EIATTR_KPARAM_INFO
	.align		4
.L_113:
        /*0018*/ 	.byte	0x04, 0x17
        /*001a*/ 	.short	(.L_115 - .L_114)
.L_114:
        /*001c*/ 	.word	0x00000000
        /*0020*/ 	.short	0x0002
        /*0022*/ 	.short	0x0010
        /*0024*/ 	.byte	0x00, 0xf0, 0x11, 0x00


	//----- nvinfo : EIATTR_KPARAM_INFO
	.align		4
.L_115:
        /*0028*/ 	.byte	0x04, 0x17
        /*002a*/ 	.short	(.L_117 - .L_116)
.L_116:
        /*002c*/ 	.word	0x00000000
        /*0030*/ 	.short	0x0001
        /*0032*/ 	.short	0x0008
        /*0034*/ 	.byte	0x00, 0xf5, 0x21, 0x00


	//----- nvinfo : EIATTR_KPARAM_INFO
	.align		4
.L_117:
        /*0038*/ 	.byte	0x04, 0x17
        /*003a*/ 	.short	(.L_119 - .L_118)
.L_118:
        /*003c*/ 	.word	0x00000000
        /*0040*/ 	.short	0x0000
        /*0042*/ 	.short	0x0000
        /*0044*/ 	.byte	0x00, 0xf5, 0x21, 0x00


	//----- nvinfo : EIATTR_SPARSE_MMA_MASK
	.align		4
.L_119:
        /*0048*/ 	.byte	0x03, 0x50
        /*004a*/ 	.short	0x0000


	//----- nvinfo : EIATTR_MAXREG_COUNT
	.align		4
        /*004c*/ 	.byte	0x03, 0x1b
        /*004e*/ 	.short	0x00ff


	//----- nvinfo : EIATTR_MERCURY_ISA_VERSION
	.align		4
        /*0050*/ 	.byte	0x03, 0x5f
        /*0052*/ 	.short	0x0101


	//----- nvinfo : EIATTR_VRC_CTA_INIT_COUNT
	.align		4
        /*0054*/ 	.byte	0x02, 0x4a
	.zero		1
	.zero		1


	//----- nvinfo : EIATTR_EXIT_INSTR_OFFSETS
	.align		4
        /*0058*/ 	.byte	0x04, 0x1c
        /*005a*/ 	.short	(.L_121 - .L_120)


	//   ....[0]....
.L_120:
        /*005c*/ 	.word	0x00000110


	//   ....[1]....
        /*0060*/ 	.word	0x000005c0


	//----- nvinfo : EIATTR_CBANK_PARAM_SIZE
	.align		4
.L_121:
        /*0064*/ 	.byte	0x03, 0x19
        /*0066*/ 	.short	0x0018


	//----- nvinfo : EIATTR_PARAM_CBANK
	.align		4
        /*0068*/ 	.byte	0x04, 0x0a
        /*006a*/ 	.short	(.L_123 - .L_122)
	.align		4
.L_122:
        /*006c*/ 	.word	index@(.nv.constant0._Z16kernel_reductionPjS_jj)
        /*0070*/ 	.short	0x0380
        /*0072*/ 	.short	0x0018


	//----- nvinfo : EIATTR_SW_WAR
	.align		4
.L_123:
        /*0074*/ 	.byte	0x04, 0x36
        /*0076*/ 	.short	(.L_125 - .L_124)
.L_124:
        /*0078*/ 	.word	0x00000008
.L_125:


//--------------------- .nv.info._Z12kernel_sobelPjS_jjPi --------------------------
	.section	.nv.info._Z12kernel_sobelPjS_jjPi,"",@"SHT_CUDA_INFO"
	.sectionflags	@""
	.align	4


	//----- nvinfo : EIATTR_CUDA_API_VERSION
	.align		4
        /*0000*/ 	.byte	0x04, 0x37
        /*0002*/ 	.short	(.L_127 - .L_126)
.L_126:
        /*0004*/ 	.word	0x00000082


	//----- nvinfo : EIATTR_KPARAM_INFO
	.align		4
.L_127:
        /*0008*/ 	.byte	0x04, 0x17
        /*000a*/ 	.short	(.L_129 - .L_128)
.L_128:
        /*000c*/ 	.word	0x00000000
        /*0010*/ 	.short	0x0004
        /*0012*/ 	.short	0x0018
        /*0014*/ 	.byte	0x00, 0xf5, 0x21, 0x00


	//----- nvinfo : EIATTR_KPARAM_INFO
	.align		4
.L_129:
        /*0018*/ 	.byte	0x04, 0x17
        /*001a*/ 	.short	(.L_131 - .L_130)
.L_130:
        /*001c*/ 	.word	0x00000000
        /*0020*/ 	.short	0x0003
        /*0022*/ 	.short	0x0014
        /*0024*/ 	.byte	0x00, 0xf0, 0x11, 0x00


	//----- nvinfo : EIATTR_KPARAM_INFO
	.align		4
.L_131:
        /*0028*/ 	.byte	0x04, 0x17
        /*002a*/ 	.short	(.L_133 - .L_132)
.L_132:
        /*002c*/ 	.word	0x00000000
        /*0030*/ 	.short	0x0002
        /*0032*/ 	.short	0x0010
        /*0034*/ 	.byte	0x00, 0xf0, 0x11, 0x00


	//----- nvinfo : EIATTR_KPARAM_INFO
	.align		4
.L_133:
        /*0038*/ 	.byte	0x04, 0x17
        /*003a*/ 	.short	(.L_135 - .L_134)
.L_134:
        /*003c*/ 	.word	0x00000000
        /*0040*/ 	.short	0x0001
        /*0042*/ 	.short	0x0008
        /*0044*/ 	.byte	0x00, 0xf5, 0x21, 0x00


	//----- nvinfo : EIATTR_KPARAM_INFO
	.align		4
.L_135:
        /*0048*/ 	.byte	0x04, 0x17
        /*004a*/ 	.short	(.L_137 - .L_136)
.L_136:
        /*004c*/ 	.word	0x00000000
        /*0050*/ 	.short	0x0000
        /*0052*/ 	.short	0x0000
        /*0054*/ 	.byte	0x00, 0xf5, 0x21, 0x00


	//----- nvinfo : EIATTR_SPARSE_MMA_MASK
	.align		4
.L_137:
        /*0058*/ 	.byte	0x03, 0x50
        /*005a*/ 	.short	0x0000


	//----- nvinfo : EIATTR_MAXREG_COUNT
	.align		4
        /*005c*/ 	.byte	0x03, 0x1b
        /*005e*/ 	.short	0x00ff


	//----- nvinfo : EIATTR_NUM_BARRIERS
	.align		4
        /*0060*/ 	.byte	0x02, 0x4c
        /*0062*/ 	.byte	0x01
	.zero		1


	//----- nvinfo : EIATTR_MERCURY_ISA_VERSION
	.align		4
        /*0064*/ 	.byte	0x03, 0x5f
        /*0066*/ 	.short	0x0101


	//----- nvinfo : EIATTR_VRC_CTA_INIT_COUNT
	.align		4
        /*0068*/ 	.byte	0x02, 0x4a
	.zero		1
	.zero		1


	//----- nvinfo : EIATTR_EXIT_INSTR_OFFSETS
	.align		4
        /*006c*/ 	.byte	0x04, 0x1c
        /*006e*/ 	.short	(.L_139 - .L_138)


	//   ....[0]....
.L_138:
        /*0070*/ 	.word	0x00000370


	//   ....[1]....
        /*0074*/ 	.word	0x00000a50


	//----- nvinfo : EIATTR_CRS_STACK_SIZE
	.align		4
.L_139:
        /*0078*/ 	.byte	0x04, 0x1e
        /*007a*/ 	.short	(.L_141 - .L_140)
.L_140:
        /*007c*/ 	.word	0x00000000


	//----- nvinfo : EIATTR_CBANK_PARAM_SIZE
	.align		4
.L_141:
        /*0080*/ 	.byte	0x03, 0x19
        /*0082*/ 	.short	0x0020


	//----- nvinfo : EIATTR_PARAM_CBANK
	.align		4
        /*0084*/ 	.byte	0x04, 0x0a
        /*0086*/ 	.short	(.L_143 - .L_142)
	.align		4
.L_142:
        /*0088*/ 	.word	index@(.nv.constant0._Z12kernel_sobelPjS_jjPi)
        /*008c*/ 	.short	0x0380
        /*008e*/ 	.short	0x0020


	//----- nvinfo : EIATTR_SW_WAR
	.align		4
.L_143:
        /*0090*/ 	.byte	0x04, 0x36
        /*0092*/ 	.short	(.L_145 - .L_144)
.L_144:
        /*0094*/ 	.word	0x00000008
.L_145:


//--------------------- .nv.info._Z22kernel_convolution_rgbPjS_jjPfj --------------------------
	.section	.nv.info._Z22kernel_convolution_rgbPjS_jjPfj,"",@"SHT_CUDA_INFO"
	.sectionflags	@""
	.align	4


	//----- nvinfo : EIATTR_CUDA_API_VERSION
	.align		4
        /*0000*/ 	.byte	0x04, 0x37
        /*0002*/ 	.short	(.L_147 - .L_146)
.L_146:
        /*0004*/ 	.word	0x00000082


	//----- nvinfo : EIATTR_KPARAM_INFO
	.align		4
.L_147:
        /*0008*/ 	.byte	0x04, 0x17
        /*000a*/ 	.short	(.L_149 - .L_148)
.L_148:
        /*000c*/ 	.word	0x00000000
        /*0010*/ 	.short	0x0005
        /*0012*/ 	.short	0x0020
        /*0014*/ 	.byte	0x00, 0xf0, 0x11, 0x00


	//----- nvinfo : EIATTR_KPARAM_INFO
	.align		4
.L_149:
        /*0018*/ 	.byte	0x04, 0x17
        /*001a*/ 	.short	(.L_151 - .L_150)
.L_150:
        /*001c*/ 	.word	0x00000000
        /*0020*/ 	.short	0x0004
        /*0022*/ 	.short	0x0018
        /*0024*/ 	.byte	0x00, 0xf5, 0x21, 0x00


	//----- nvinfo : EIATTR_KPARAM_INFO
	.align		4
.L_151:
        /*0028*/ 	.byte	0x04, 0x17
        /*002a*/ 	.short	(.L_153 - .L_152)
.L_152:
        /*002c*/ 	.word	0x00000000
        /*0030*/ 	.short	0x0003
        /*0032*/ 	.short	0x0014
        /*0034*/ 	.byte	0x00, 0xf0, 0x11, 0x00


	//----- nvinfo : EIATTR_KPARAM_INFO
	.align		4
.L_153:
        /*0038*/ 	.byte	0x04, 0x17
        /*003a*/ 	.short	(.L_155 - .L_154)
.L_154:
        /*003c*/ 	.word	0x00000000
        /*0040*/ 	.short	0x0002
        /*0042*/ 	.short	0x0010
        /*0044*/ 	.byte	0x00, 0xf0, 0x11, 0x00


	//----- nvinfo : EIATTR_KPARAM_INFO
	.align		4
.L_155:
        /*0048*/ 	.byte	0x04, 0x17
        /*004a*/ 	.short	(.L_157 - .L_156)
.L_156:
        /*004c*/ 	.word	0x00000000
        /*0050*/ 	.short	0x0001
        /*0052*/ 	.short	0x0008
        /*0054*/ 	.byte	0x00, 0xf5, 0x21, 0x00


	//----- nvinfo : EIATTR_KPARAM_INFO
	.align		4
.L_157:
        /*0058*/ 	.byte	0x04, 0x17
        /*005a*/ 	.short	(.L_159 - .L_158)
.L_158:
        /*005c*/ 	.word	0x00000000
        /*0060*/ 	.short	0x0000
        /*0062*/ 	.short	0x0000
        /*0064*/ 	.byte	0x00, 0xf5, 0x21, 0x00


	//----- nvinfo : EIATTR_SPARSE_MMA_MASK
	.align		4
.L_159:
        /*0068*/ 	.byte	0x03, 0x50
        /*006a*/ 	.short	0x0000


	//----- nvinfo : EIATTR_MAXREG_COUNT
	.align		4
        /*006c*/ 	.byte	0x03, 0x1b
        /*006e*/ 	.short	0x00ff


	//----- nvinfo : EIATTR_NUM_BARRIERS
	.align		4
        /*0070*/ 	.byte	0x02, 0x4c
        /*0072*/ 	.byte	0x01
	.zero		1


	//----- nvinfo : EIATTR_MERCURY_ISA_VERSION
	.align		4
        /*0074*/ 	.byte	0x03, 0x5f
        /*0076*/ 	.short	0x0101


	//----- nvinfo : EIATTR_VRC_CTA_INIT_COUNT
	.align		4
        /*0078*/ 	.byte	0x02, 0x4a
	.zero		1
	.zero		1


	//----- nvinfo : EIATTR_EXIT_INSTR_OFFSETS
	.align		4
        /*007c*/ 	.byte	0x04, 0x1c
        /*007e*/ 	.short	(.L_161 - .L_160)


	//   ....[0]....
.L_160:
        /*0080*/ 	.word	0x000003a0


	//   ....[1]....
        /*0084*/ 	.word	0x00000f70


	//----- nvinfo : EIATTR_CBANK_PARAM_SIZE
	.align		4
.L_161:
        /*0088*/ 	.byte	0x03, 0x19
        /*008a*/ 	.short	0x0024


	//----- nvinfo : EIATTR_PARAM_CBANK
	.align		4
        /*008c*/ 	.byte	0x04, 0x0a
        /*008e*/ 	.short	(.L_163 - .L_162)
	.align		4
.L_162:
        /*0090*/ 	.word	index@(.nv.constant0._Z22kernel_convolution_rgbPjS_jjPfj)
        /*0094*/ 	.short	0x0380
        /*0096*/ 	.short	0x0024


	//----- nvinfo : EIATTR_SW_WAR
	.align		4
.L_163:
        /*0098*/ 	.byte	0x04, 0x36
        /*009a*/ 	.short	(.L_165 - .L_164)
.L_164:
        /*009c*/ 	.word	0x00000008
.L_165:


//--------------------- .nv.info._Z11kernel_blurPjS_jj --------------------------
	.section	.nv.info._Z11kernel_blurPjS_jj,"",@"SHT_CUDA_INFO"
	.sectionflags	@""
	.align	4


	//----- nvinfo : EIATTR_CUDA_API_VERSION
	.align		4
        /*0000*/ 	.byte	0x04, 0x37
        /*0002*/ 	.short	(.L_167 - .L_166)
.L_166:
        /*0004*/ 	.word	0x00000082


	//----- nvinfo : EIATTR_KPARAM_INFO
	.align		4
.L_167:
        /*0008*/ 	.byte	0x04, 0x17
        /*000a*/ 	.short	(.L_169 - .L_168)
.L_168:
        /*000c*/ 	.word	0x00000000
        /*0010*/ 	.short	0x0003
        /*0012*/ 	.short	0x0014
        /*0014*/ 	.byte	0x00, 0xf0, 0x11, 0x00


	//----- nvinfo : EIATTR_KPARAM_INFO
	.align		4
.L_169:
        /*0018*/ 	.byte	0x04, 0x17
        /*001a*/ 	.short	(.L_171 - .L_170)
.L_170:
        /*001c*/ 	.word	0x00000000
        /*0020*/ 	.short	0x0002
        /*0022*/ 	.short	0x0010
        /*0024*/ 	.byte	0x00, 0xf0, 0x11, 0x00


	//----- nvinfo : EIATTR_KPARAM_INFO
	.align		4
.L_171:
        /*0028*/ 	.byte	0x04, 0x17
        /*002a*/ 	.short	(.L_173 - .L_172)
.L_172:
        /*002c*/ 	.word	0x00000000
        /*0030*/ 	.short	0x0001
        /*0032*/ 	.short	0x0008
        /*0034*/ 	.byte	0x00, 0xf5, 0x21, 0x00


	//----- nvinfo : EIATTR_KPARAM_INFO
	.align		4
.L_173:
        /*0038*/ 	.byte	0x04, 0x17
        /*003a*/ 	.short	(.L_175 - .L_174)
.L_174:
        /*003c*/ 	.word	0x00000000
        /*0040*/ 	.short	0x0000
        /*0042*/ 	.short	0x0000
        /*0044*/ 	.byte	0x00, 0xf5, 0x21, 0x00


	//----- nvinfo : EIATTR_SPARSE_MMA_MASK
	.align		4
.L_175:
        /*0048*/ 	.byte	0x03, 0x50
        /*004a*/ 	.short	0x0000


	//----- nvinfo : EIATTR_MAXREG_COUNT
	.align		4
        /*004c*/ 	.byte	0x03, 0x1b
        /*004e*/ 	.short	0x00ff


	//----- nvinfo : EIATTR_MERCURY_ISA_VERSION
	.align		4
        /*0050*/ 	.byte	0x03, 0x5f
        /*0052*/ 	.short	0x0101


	//----- nvinfo : EIATTR_VRC_CTA_INIT_COUNT
	.align		4
        /*0054*/ 	.byte	0x02, 0x4a
	.zero		1
	.zero		1


	//----- nvinfo : EIATTR_EXIT_INSTR_OFFSETS
	.align		4
        /*0058*/ 	.byte	0x04, 0x1c
        /*005a*/ 	.short	(.L_177 - .L_176)


	//   ....[0]....
.L_176:
        /*005c*/ 	.word	0x00000280


	//   ....[1]....
        /*0060*/ 	.word	0x00000680


	//----- nvinfo : EIATTR_CBANK_PARAM_SIZE
	.align		4
.L_177:
        /*0064*/ 	.byte	0x03, 0x19
        /*0066*/ 	.short	0x0018


	//----- nvinfo : EIATTR_PARAM_CBANK
	.align		4
        /*0068*/ 	.byte	0x04, 0x0a
        /*006a*/ 	.short	(.L_179 - .L_178)
	.align		4
.L_178:
        /*006c*/ 	.word	index@(.nv.constant0._Z11kernel_blurPjS_jj)
        /*0070*/ 	.short	0x0380
        /*0072*/ 	.short	0x0018


	//----- nvinfo : EIATTR_SW_WAR
	.align		4
.L_179:
        /*0074*/ 	.byte	0x04, 0x36
        /*0076*/ 	.short	(.L_181 - .L_180)
.L_180:
        /*0078*/ 	.word	0x00000008
.L_181:


//--------------------- .nv.info._Z14kernel_vmirrorPjS_jj --------------------------
	.section	.nv.info._Z14kernel_vmirrorPjS_jj,"",@"SHT_CUDA_INFO"
	.sectionflags	@""
	.align	4


	//----- nvinfo : EIATTR_CUDA_API_VERSION
	.align		4
        /*0000*/ 	.byte	0x04, 0x37
        /*0002*/ 	.short	(.L_183 - .L_182)
.L_182:
        /*0004*/ 	.word	0x00000082


	//----- nvinfo : EIATTR_KPARAM_INFO
	.align		4
.L_183:
        /*0008*/ 	.byte	0x04, 0x17
        /*000a*/ 	.short	(.L_185 - .L_184)
.L_184:
        /*000c*/ 	.word	0x00000000
        /*0010*/ 	.short	0x0003
        /*0012*/ 	.short	0x0014
        /*0014*/ 	.byte	0x00, 0xf0, 0x11, 0x00


	//----- nvinfo : EIATTR_KPARAM_INFO
	.align		4
.L_185:
        /*0018*/ 	.byte	0x04, 0x17
        /*001a*/ 	.short	(.L_187 - .L_186)
.L_186:
        /*001c*/ 	.word	0x00000000
        /*0020*/ 	.short	0x0002
        /*0022*/ 	.short	0x0010
        /*0024*/ 	.byte	0x00, 0xf0, 0x11, 0x00


	//----- nvinfo : EIATTR_KPARAM_INFO
	.align		4
.L_187:
        /*0028*/ 	.byte	0x04, 0x17
        /*002a*/ 	.short	(.L_189 - .L_188)
.L_188:
        /*002c*/ 	.word	0x00000000
        /*0030*/ 	.short	0x0001
        /*0032*/ 	.short	0x0008
        /*0034*/ 	.byte	0x00, 0xf5, 0x21, 0x00


	//----- nvinfo : EIATTR_KPARAM_INFO
	.align		4
.L_189:
        /*0038*/ 	.byte	0x04, 0x17
        /*003a*/ 	.short	(.L_191 - .L_190)
.L_190:
        /*003c*/ 	.word	0x00000000
        /*0040*/ 	.short	0x0000
        /*0042*/ 	.short	0x0000
        /*0044*/ 	.byte	0x00, 0xf5, 0x21, 0x00


	//----- nvinfo : EIATTR_SPARSE_MMA_MASK
	.align		4
.L_191:
        /*0048*/ 	.byte	0x03, 0x50
        /*004a*/ 	.short	0x0000


	//----- nvinfo : EIATTR_MAXREG_COUNT
	.align		4
        /*004c*/ 	.byte	0x03, 0x1b
        /*004e*/ 	.short	0x00ff


	//----- nvinfo : EIATTR_MERCURY_ISA_VERSION
	.align		4
        /*0050*/ 	.byte	0x03, 0x5f
        /*0052*/ 	.short	0x0101


	//----- nvinfo : EIATTR_VRC_CTA_INIT_COUNT
	.align		4
        /*0054*/ 	.byte	0x02, 0x4a
	.zero		1
	.zero		1


	//----- nvinfo : EIATTR_EXIT_INSTR_OFFSETS
	.align		4
        /*0058*/ 	.byte	0x04, 0x1c
        /*005a*/ 	.short	(.L_193 - .L_192)


	//   ....[0]....
.L_192:
        /*005c*/ 	.word	0x000001d0


	//   ....[1]....
        /*0060*/ 	.word	0x000002f0


	//----- nvinfo : EIATTR_CBANK_PARAM_SIZE
	.align		4
.L_193:
        /*0064*/ 	.byte	0x03, 0x19
        /*0066*/ 	.short	0x0018


	//----- nvinfo : EIATTR_PARAM_CBANK
	.align		4
        /*0068*/ 	.byte	0x04, 0x0a
        /*006a*/ 	.short	(.L_195 - .L_194)
	.align		4
.L_194:
        /*006c*/ 	.word	index@(.nv.constant0._Z14kernel_vmirrorPjS_jj)
        /*0070*/ 	.short	0x0380
        /*0072*/ 	.short	0x0018


	//----- nvinfo : EIATTR_SW_WAR
	.align		4
.L_195:
        /*0074*/ 	.byte	0x04, 0x36
        /*0076*/ 	.short	(.L_197 - .L_196)
.L_196:
        /*0078*/ 	.word	0x00000008
.L_197:


//--------------------- .nv.info._Z14kernel_hmirrorPjS_jj --------------------------
	.section	.nv.info._Z14kernel_hmirrorPjS_jj,"",@"SHT_CUDA_INFO"
	.sectionflags	@""
	.align	4


	//----- nvinfo : EIATTR_CUDA_API_VERSION
	.align		4
        /*0000*/ 	.byte	0x04, 0x37
        /*0002*/ 	.short	(.L_199 - .L_198)
.L_198:
        /*0004*/ 	.word	0x00000082


	//----- nvinfo : EIATTR_KPARAM_INFO
	.align		4
.L_199:
        /*0008*/ 	.byte	0x04, 0x17
        /*000a*/ 	.short	(.L_201 - .L_200)
.L_200:
        /*000c*/ 	.word	0x00000000
        /*0010*/ 	.short	0x0003
        /*0012*/ 	.short	0x0014
        /*0014*/ 	.byte	0x00, 0xf0, 0x11, 0x00


	//----- nvinfo : EIATTR_KPARAM_INFO
	.align		4
.L_201:
        /*0018*/ 	.byte	0x04, 0x17
        /*001a*/ 	.short	(.L_203 - .L_202)
.L_202:
        /*001c*/ 	.word	0x00000000
        /*0020*/ 	.short	0x0002
        /*0022*/ 	.short	0x0010
        /*0024*/ 	.byte	0x00, 0xf0, 0x11, 0x00


	//----- nvinfo : EIATTR_KPARAM_INFO
	.align		4
.L_203:
        /*0028*/ 	.byte	0x04, 0x17
        /*002a*/ 	.short	(.L_205 - .L_204)
.L_204:
        /*002c*/ 	.word	0x00000000
        /*0030*/ 	.short	0x0001
        /*0032*/ 	.short	0x0008
        /*0034*/ 	.byte	0x00, 0xf5, 0x21, 0x00


	//----- nvinfo : EIATTR_KPARAM_INFO
	.align		4
.L_205:
        /*0038*/ 	.byte	0x04, 0x17
        /*003a*/ 	.short	(.L_207 - .L_206)
.L_206:
        /*003c*/ 	.word	0x00000000
        /*0040*/ 	.short	0x0000
        /*0042*/ 	.short	0x0000
        /*0044*/ 	.byte	0x00, 0xf5, 0x21, 0x00


	//----- nvinfo : EIATTR_SPARSE_MMA_MASK
	.align		4
.L_207:
        /*0048*/ 	.byte	0x03, 0x50
        /*004a*/ 	.short	0x0000


	//----- nvinfo : EIATTR_MAXREG_COUNT
	.align		4
        /*004c*/ 	.byte	0x03, 0x1b
        /*004e*/ 	.short	0x00ff


	//----- nvinfo : EIATTR_MERCURY_ISA_VERSION
	.align		4
        /*0050*/ 	.byte	0x03, 0x5f
        /*0052*/ 	.short	0x0101


	//----- nvinfo : EIATTR_VRC_CTA_INIT_COUNT
	.align		4
        /*0054*/ 	.byte	0x02, 0x4a
	.zero		1
	.zero		1


	//----- nvinfo : EIATTR_EXIT_INSTR_OFFSETS
	.align		4
        /*0058*/ 	.byte	0x04, 0x1c
        /*005a*/ 	.short	(.L_209 - .L_208)


	//   ....[0]....
.L_208:
        /*005c*/ 	.word	0x000000e0


	//   ....[1]....
        /*0060*/ 	.word	0x00000320


	//----- nvinfo : EIATTR_CBANK_PARAM_SIZE
	.align		4
.L_209:
        /*0064*/ 	.byte	0x03, 0x19
        /*0066*/ 	.short	0x0018


	//----- nvinfo : EIATTR_PARAM_CBANK
	.align		4
        /*0068*/ 	.byte	0x04, 0x0a
        /*006a*/ 	.short	(.L_211 - .L_210)
	.align		4
.L_210:
        /*006c*/ 	.word	index@(.nv.constant0._Z14kernel_hmirrorPjS_jj)
        /*0070*/ 	.short	0x0380
        /*0072*/ 	.short	0x0018


	//----- nvinfo : EIATTR_SW_WAR
	.align		4
.L_211:
        /*0074*/ 	.byte	0x04, 0x36
        /*0076*/ 	.short	(.L_213 - .L_212)
.L_212:
        /*0078*/ 	.word	0x00000008
.L_213:


//--------------------- .nv.info._Z11kernel_greyPjj --------------------------
	.section	.nv.info._Z11kernel_greyPjj,"",@"SHT_CUDA_INFO"
	.sectionflags	@""
	.align	4


	//----- nvinfo : EIATTR_CUDA_API_VERSION
	.align		4
        /*0000*/ 	.byte	0x04, 0x37
        /*0002*/ 	.short	(.L_215 - .L_214)
.L_214:
        /*0004*/ 	.word	0x00000082


	//----- nvinfo : EIATTR_KPARAM_INFO
	.align		4
.L_215:
        /*0008*/ 	.byte	0x04, 0x17
        /*000a*/ 	.short	(.L_217 - .L_216)
.L_216:
        /*000c*/ 	.word	0x00000000
        /*0010*/ 	.short	0x0001
        /*0012*/ 	.short	0x0008
        /*0014*/ 	.byte	0x00, 0xf0, 0x11, 0x00


	//----- nvinfo : EIATTR_KPARAM_INFO
	.align		4
.L_217:
        /*0018*/ 	.byte	0x04, 0x17
        /*001a*/ 	.short	(.L_219 - .L_218)
.L_218:
        /*001c*/ 	.word	0x00000000
        /*0020*/ 	.short	0x0000
        /*0022*/ 	.short	0x0000
        /*0024*/ 	.byte	0x00, 0xf5, 0x21, 0x00


	//----- nvinfo : EIATTR_SPARSE_MMA_MASK
	.align		4
.L_219:
        /*0028*/ 	.byte	0x03, 0x50
        /*002a*/ 	.short	0x0000


	//----- nvinfo : EIATTR_MAXREG_COUNT
	.align		4
        /*002c*/ 	.byte	0x03, 0x1b
        /*002e*/ 	.short	0x00ff


	//----- nvinfo : EIATTR_MERCURY_ISA_VERSION
	.align		4
        /*0030*/ 	.byte	0x03, 0x5f
        /*0032*/ 	.short	0x0101


	//----- nvinfo : EIATTR_VRC_CTA_INIT_COUNT
	.align		4
        /*0034*/ 	.byte	0x02, 0x4a
	.zero		1
	.zero		1


	//----- nvinfo : EIATTR_EXIT_INSTR_OFFSETS
	.align		4
        /*0038*/ 	.byte	0x04, 0x1c
        /*003a*/ 	.short	(.L_221 - .L_220)


	//   ....[0]....
.L_220:
        /*003c*/ 	.word	0x000000d0


	//   ....[1]....
        /*0040*/ 	.word	0x00000250


	//----- nvinfo : EIATTR_CBANK_PARAM_SIZE
	.align		4
.L_221:
        /*0044*/ 	.byte	0x03, 0x19
        /*0046*/ 	.short	0x000c


	//----- nvinfo : EIATTR_PARAM_CBANK
	.align		4
        /*0048*/ 	.byte	0x04, 0x0a
        /*004a*/ 	.short	(.L_223 - .L_222)
	.align		4
.L_222:
        /*004c*/ 	.word	index@(.nv.constant0._Z11kernel_greyPjj)
        /*0050*/ 	.short	0x0380
        /*0052*/ 	.short	0x000c


	//----- nvinfo : EIATTR_SW_WAR
	.align		4
.L_223:
        /*0054*/ 	.byte	0x04, 0x36
        /*0056*/ 	.short	(.L_225 - .L_224)
.L_224:
        /*0058*/ 	.word	0x00000008
.L_225:


//--------------------- .nv.info._Z11kernel_sat1Pjij --------------------------
	.section	.nv.info._Z11kernel_sat1Pjij,"",@"SHT_CUDA_INFO"
	.sectionflags	@""
	.align	4


	//----- nvinfo : EIATTR_CUDA_API_VERSION
	.align		4
        /*0000*/ 	.byte	0x04, 0x37
        /*0002*/ 	.short	(.L_227 - .L_226)
.L_226:
        /*0004*/ 	.word	0x00000082


	//----- nvinfo : EIATTR_KPARAM_INFO
	.align		4
.L_227:
        /*0008*/ 	.byte	0x04, 0x17
        /*000a*/ 	.short	(.L_229 - .L_228)
.L_228:
        /*000c*/ 	.word	0x00000000
        /*0010*/ 	.short	0x0002
        /*0012*/ 	.short	0x000c
        /*0014*/ 	.byte	0x00, 0xf0, 0x11, 0x00


	//----- nvinfo : EIATTR_KPARAM_INFO
	.align		4
.L_229:
        /*0018*/ 	.byte	0x04, 0x17
        /*001a*/ 	.short	(.L_231 - .L_230)
.L_230:
        /*001c*/ 	.word	0x00000000
        /*0020*/ 	.short	0x0001
        /*0022*/ 	.short	0x0008
        /*0024*/ 	.byte	0x00, 0xf0, 0x11, 0x00


	//----- nvinfo : EIATTR_KPARAM_INFO
	.align		4
.L_231:
        /*0028*/ 	.byte	0x04, 0x17
        /*002a*/ 	.short	(.L_233 - .L_232)
.L_232:
        /*002c*/ 	.word	0x00000000
        /*0030*/ 	.short	0x0000
        /*0032*/ 	.short	0x0000
        /*0034*/ 	.byte	0x00, 0xf5, 0x21, 0x00


	//----- nvinfo : EIATTR_SPARSE_MMA_MASK
	.align		4
.L_233:
        /*0038*/ 	.byte	0x03, 0x50
        /*003a*/ 	.short	0x0000


	//----- nvinfo : EIATTR_MAXREG_COUNT
	.align		4
        /*003c*/ 	.byte	0x03, 0x1b
        /*003e*/ 	.short	0x00ff


	//----- nvinfo : EIATTR_MERCURY_ISA_VERSION
	.align		4
        /*0040*/ 	.byte	0x03, 0x5f
        /*0042*/ 	.short	0x0101


	//----- nvinfo : EIATTR_VRC_CTA_INIT_COUNT
	.align		4
        /*0044*/ 	.byte	0x02, 0x4a
	.zero		1
	.zero		1


	//----- nvinfo : EIATTR_EXIT_INSTR_OFFSETS
	.align		4
        /*0048*/ 	.byte	0x04, 0x1c
        /*004a*/ 	.short	(.L_235 - .L_234)


	//   ....[0]....
.L_234:
        /*004c*/ 	.word	0x000000d0


	//   ....[1]....
        /*0050*/ 	.word	0x00000180


	//----- nvinfo : EIATTR_CBANK_PARAM_SIZE
	.align		4
.L_235:
        /*0054*/ 	.byte	0x03, 0x19
        /*0056*/ 	.short	0x0010


	//----- nvinfo : EIATTR_PARAM_CBANK
	.align		4
        /*0058*/ 	.byte	0x04, 0x0a
        /*005a*/ 	.short	(.L_237 - .L_236)
	.align		4
.L_236:
        /*005c*/ 	.word	index@(.nv.constant0._Z11kernel_sat1Pjij)
        /*0060*/ 	.short	0x0380
        /*0062*/ 	.short	0x0010


	//----- nvinfo : EIATTR_SW_WAR
	.align		4
.L_237:
        /*0064*/ 	.byte	0x04, 0x36
        /*0066*/ 	.short	(.L_239 - .L_238)
.L_238:
        /*0068*/ 	.word	0x00000008
.L_239:


//--------------------- .nv.callgraph             --------------------------
	.section	.nv.callgraph,"",@"SHT_CUDA_CALLGRAPH"
	.align	4
	.sectionentsize	8
	.align		4
        /*0000*/ 	.word	0x00000000
	.align		4
        /*0004*/ 	.word	0xffffffff
	.align		4
        /*0008*/ 	.word	0x00000000
	.align		4
        /*000c*/ 	.word	0xfffffffe
	.align		4
        /*0010*/ 	.word	0x00000000
	.align		4
        /*0014*/ 	.word	0xfffffffd
	.align		4
        /*0018*/ 	.word	0x00000000
	.align		4
        /*001c*/ 	.word	0xfffffffc


//--------------------- .text._Z13kernel_binaryPjji --------------------------
	.section	.text._Z13kernel_binaryPjji,"ax",@progbits
	.align	128
        .global         _Z13kernel_binaryPjji
        .type           _Z13kernel_binaryPjji,@function
        .size           _Z13kernel_binaryPjji,(.L_x_22 - _Z13kernel_binaryPjji)
        .other          _Z13kernel_binaryPjji,@"STO_CUDA_ENTRY STV_DEFAULT"
_Z13kernel_binaryPjji:
.text._Z13kernel_binaryPjji:
[----:B------:R-:W-:Y:S01]  /*0000*/  LDC R1, c[0x0][0x37c] ;  /* 0x0000df00ff017b82 */ /* 0x000fe20000000800 */
[----:B------:R-:W0:Y:S07]  /*0010*/  S2R R5, SR_TID.Y ;  /* 0x0000000000057919 */ /* 0x000e2e0000002200 */
[----:B------:R-:W-:Y:S01]  /*0020*/  S2UR UR4, SR_CTAID.X ;  /* 0x00000000000479c3 */ /* 0x000fe20000002500 */
[----:B------:R-:W1:Y:S01]  /*0030*/  LDCU UR6, c[0x0][0x370] ;  /* 0x00006e00ff0677ac */ /* 0x000e620008000800 */
[----:B------:R-:W2:Y:S01]  /*0040*/  S2R R3, SR_TID.X ;  /* 0x0000000000037919 */ /* 0x000ea20000002100 */
[----:B------:R-:W2:Y:S05]  /*0050*/  LDCU UR7, c[0x0][0x360] ;  /* 0x00006c00ff0777ac */ /* 0x000eaa0008000800 */
[----:B------:R-:W1:Y:S01]  /*0060*/  S2UR UR5, SR_CTAID.Y ;  /* 0x00000000000579c3 */ /* 0x000e620000002600 */
[----:B------:R-:W3:Y:S07]  /*0070*/  LDCU UR8, c[0x0][0x388] ;  /* 0x00007100ff0877ac */ /* 0x000eee0008000800 */
[----:B------:R-:W0:Y:S01]  /*0080*/  LDC R0, c[0x0][0x364] ;  /* 0x0000d900ff007b82 */ /* 0x000e220000000800 */
[----:B-1----:R-:W-:-:S06]  /*0090*/  UIMAD UR4, UR5, UR6, UR4 ;  /* 0x00000006050472a4 */ /* 0x002fcc000f8e0204 */
[----:B0-----:R-:W-:-:S04]  /*00a0*/  IMAD R0, R0, UR4, R5 ;  /* 0x0000000400007c24 */ /* 0x001fc8000f8e0205 */
[----:B--2---:R-:W-:-:S05]  /*00b0*/  IMAD R0, R0, UR7, R3 ;  /* 0x0000000700007c24 */ /* 0x004fca000f8e0203 */
[----:B---3--:R-:W-:-:S13]  /*00c0*/  ISETP.GE.U32.AND P0, PT, R0, UR8, PT ;  /* 0x0000000800007c0c */ /* 0x008fda000bf06070 */
[----:B------:R-:W-:Y:S05]  /*00d0*/  @P0 EXIT ;  /* 0x000000000000094d */ /* 0x000fea0003800000 */
[----:B------:R-:W0:Y:S01]  /*00e0*/  LDC.64 R2, c[0x0][0x380] ;  /* 0x0000e000ff027b82 */ /* 0x000e220000000a00 */
[----:B------:R-:W1:Y:S01]  /*00f0*/  LDCU.64 UR4, c[0x0][0x358] ;  /* 0x00006b00ff0477ac */ /* 0x000e620008000a00 */
[----:B------:R-:W-:Y:S01]  /*0100*/  IMAD R5, R0, 0x3, RZ ;  /* 0x0000000300057824 */ /* 0x000fe200078e02ff */
[----:B------:R-:W2:Y:S03]  /*0110*/  LDCU UR8, c[0x0][0x38c] ;  /* 0x00007180ff0877ac */ /* 0x000ea60008000800 */
[----:B0-----:R-:W-:-:S05]  /*0120*/  IMAD.WIDE R2, R5, 0x4, R2 ;  /* 0x0000000405027825 */ /* 0x001fca00078e0202 */
[----:B-1----:R-:W3:Y:S04]  /*0130*/  LDG.E R10, desc[UR4][R2.64+0x4] ;  /* 0x00000404020a7981 */ /* 0x002ee8000c1e1900 */
[----:B------:R-:W4:Y:S04]  /*0140*/  LDG.E R0, desc[UR4][R2.64] ;  /* 0x0000000402007981 */ /* 0x000f28000c1e1900 */
[----:B------:R-:W5:Y:S01]  /*0150*/  LDG.E R8, desc[UR4][R2.64+0x8] ;  /* 0x0000080402087981 */ /* 0x000f62000c1e1900 */
[----:B------:R-:W-:Y:S01]  /*0160*/  UMOV UR6, 0x39581062 ;  /* 0x3958106200067882 */ /* 0x000fe20000000000 */
[----:B------:R-:W-:Y:S01]  /*0170*/  UMOV UR7, 0x3fe2c8b4 ;  /* 0x3fe2c8b400077882 */ /* 0x000fe20000000000 */
[----:B---3--:R-:W0:Y:S08]  /*0180*/  I2F.F64.U32 R6, R10 ;  /* 0x0000000a00067312 */ /* 0x008e300000201800 */
[----:B----4-:R-:W1:Y:S01]  /*0190*/  I2F.F64.U32 R4, R0 ;  /* 0x0000000000047312 */ /* 0x010e620000201800 */
[----:B0-----:R-:W-:-:S07]  /*01a0*/  DMUL R6, R6, UR6 ;  /* 0x0000000606067c28 */ /* 0x001fce0008000000 */
[----:B-----5:R-:W0:Y:S01]  /*01b0*/  I2F.F64.U32 R8, R8 ;  /* 0x0000000800087312 */ /* 0x020e220000201800 */
[----:B------:R-:W-:Y:S01]  /*01c0*/  UMOV UR6, 0xe5604189 ;  /* 0xe560418900067882 */ /* 0x000fe20000000000 */
[----:B------:R-:W-:Y:S02]  /*01d0*/  UMOV UR7, 0x3fd322d0 ;  /* 0x3fd322d000077882 */ /* 0x000fe40000000000 */
[----:B-1----:R-:W-:Y:S01]  /*01e0*/  DFMA R4, R4, UR6, R6 ;  /* 0x0000000604047c2b */ /* 0x002fe20008000006 */
[----:B------:R-:W-:-:S03]  /*01f0*/  UMOV UR6, 0x9fbe76c9 ;  /* 0x9fbe76c900067882 */ /* 0x000fc60000000000 */
[----:B--2---:R-:W1:Y:S01]  /*0200*/  I2F.F64 R6, UR8 ;  /* 0x0000000800067d12 */ /* 0x004e620008201c00 */
[----:B------:R-:W-:-:S03]  /*0210*/  UMOV UR7, 0x3fbd2f1a ;  /* 0x3fbd2f1a00077882 */ /* 0x000fc60000000000 */
[----:B0-----:R-:W-:-:S08]  /*0220*/  DFMA R4, R8, UR6, R4 ;  /* 0x0000000608047c2b */ /* 0x001fd00008000004 */
[----:B-1----:R-:W-:-:S06]  /*0230*/  DSETP.GE.AND P0, PT, R4, R6, PT ;  /* 0x000000060400722a */ /* 0x002fcc0003f06000 */
[----:B------:R-:W-:-:S05]  /*0240*/  SEL R5, RZ, 0xff, !P0 ;  /* 0x000000ffff057807 */ /* 0x000fca0004000000 */
[----:B------:R-:W-:Y:S04]  /*0250*/  STG.E desc[UR4][R2.64], R5 ;  /* 0x0000000502007986 */ /* 0x000fe8000c101904 */
[----:B------:R-:W-:Y:S04]  /*0260*/  STG.E desc[UR4][R2.64+0x4], R5 ;  /* 0x0000040502007986 */ /* 0x000fe8000c101904 */
[----:B------:R-:W-:Y:S01]  /*0270*/  STG.E desc[UR4][R2.64+0x8], R5 ;  /* 0x0000080502007986 */ /* 0x000fe2000c101904 */
[----:B------:R-:W-:Y:S05]  /*0280*/  EXIT ;  /* 0x000000000000794d */ /* 0x000fea0003800000 */
.L_x_0:
[----:B------:R-:W-:-:S00]  /*0290*/  BRA `(.L_x_0) ;  /* 0xfffffffc00fc7947 */ /* 0x000fc0000383ffff */
[----:B------:R-:W-:-:S00]  /*02a0*/  NOP ;  /* 0x0000000000007918 */ /* 0x000fc00000000000 */
        /* <DEDUP_REMOVED lines=13> */
.L_x_22:


//--------------------- .text._Z15kernel_negativePjj --------------------------
	.section	.text._Z15kernel_negativePjj,"ax",@progbits
	.align	128
        .global         _Z15kernel_negativePjj
        .type           _Z15kernel_negativePjj,@function
        .size           _Z15kernel_negativePjj,(.L_x_23 - _Z15kernel_negativePjj)
        .other          _Z15kernel_negativePjj,@"STO_CUDA_ENTRY STV_DEFAULT"
_Z15kernel_negativePjj:
.text._Z15kernel_negativePjj:
        /* <DEDUP_REMOVED lines=16> */
[----:B------:R-:W-:-:S04]  /*0100*/  IMAD R5, R0, 0x3, RZ ;  /* 0x0000000300057824 */ /* 0x000fc800078e02ff */
[----:B0-----:R-:W-:-:S05]  /*0110*/  IMAD.WIDE R2, R5, 0x4, R2 ;  /* 0x0000000405027825 */ /* 0x001fca00078e0202 */
[----:B-1----:R-:W2:Y:S04]  /*0120*/  LDG.E R0, desc[UR4][R2.64] ;  /* 0x0000000402007981 */ /* 0x002ea8000c1e1900 */
[----:B------:R-:W3:Y:S04]  /*0130*/  LDG.E R4, desc[UR4][R2.64+0x4] ;  /* 0x0000040402047981 */ /* 0x000ee8000c1e1900 */
[----:B------:R-:W4:Y:S01]  /*0140*/  LDG.E R6, desc[UR4][R2.64+0x8] ;  /* 0x0000080402067981 */ /* 0x000f22000c1e1900 */
[----:B--2---:R-:W-:Y:S02]  /*0150*/  IADD3 R5, PT, PT, -R0, 0xff, RZ ;  /* 0x000000ff00057810 */ /* 0x004fe40007ffe1ff */
[----:B---3--:R-:W-:-:S03]  /*0160*/  IADD3 R7, PT, PT, -R4, 0xff, RZ ;  /* 0x000000ff04077810 */ /* 0x008fc60007ffe1ff */
[----:B------:R-:W-:Y:S01]  /*0170*/  STG.E desc[UR4][R2.64], R5 ;  /* 0x0000000502007986 */ /* 0x000fe2000c101904 */
[----:B----4-:R-:W-:-:S03]  /*0180*/  IADD3 R9, PT, PT, -R6, 0xff, RZ ;  /* 0x000000ff06097810 */ /* 0x010fc60007ffe1ff */
[----:B------:R-:W-:Y:S04]  /*0190*/  STG.E desc[UR4][R2.64+0x4], R7 ;  /* 0x0000040702007986 */ /* 0x000fe8000c101904 */
[----:B------:R-:W-:Y:S01]  /*01a0*/  STG.E desc[UR4][R2.64+0x8], R9 ;  /* 0x0000080902007986 */ /* 0x000fe2000c101904 */
[----:B------:R-:W-:Y:S05]  /*01b0*/  EXIT ;  /* 0x000000000000794d */ /* 0x000fea0003800000 */
.L_x_1:
        /* <DEDUP_REMOVED lines=12> */
.L_x_23:


//--------------------- .text._Z16kernel_recomposePjS_jj --------------------------
	.section	.text._Z16kernel_recomposePjS_jj,"ax",@progbits
	.align	128
        .global         _Z16kernel_recomposePjS_jj
        .type           _Z16kernel_recomposePjS_jj,@function
        .size           _Z16kernel_recomposePjS_jj,(.L_x_24 - _Z16kernel_recomposePjS_jj)
        .other          _Z16kernel_recomposePjS_jj,@"STO_CUDA_ENTRY STV_DEFAULT"
_Z16kernel_recomposePjS_jj:
.text._Z16kernel_recomposePjS_jj:
[----:B------:R-:W-:Y:S01]  /*0000*/  LDC R1, c[0x0][0x37c] ;  /* 0x0000df00ff017b82 */ /* 0x000fe20000000800 */
[----:B------:R-:W0:Y:S01]  /*0010*/  LDCU.64 UR8, c[0x0][0x390] ;  /* 0x00007200ff0877ac */ /* 0x000e220008000a00 */
[----:B------:R-:W1:Y:S06]  /*0020*/  S2R R7, SR_TID.Y ;  /* 0x0000000000077919 */ /* 0x000e6c0000002200 */
[----:B------:R-:W-:Y:S01]  /*0030*/  S2UR UR4, SR_CTAID.X ;  /* 0x00000000000479c3 */ /* 0x000fe20000002500 */
[----:B------:R-:W2:Y:S01]  /*0040*/  LDCU UR6, c[0x0][0x370] ;  /* 0x00006e00ff0677ac */ /* 0x000ea20008000800 */
[----:B------:R-:W3:Y:S01]  /*0050*/  S2R R5, SR_TID.X ;  /* 0x0000000000057919 */ /* 0x000ee20000002100 */
[----:B------:R-:W3:Y:S05]  /*0060*/  LDCU UR7, c[0x0][0x360] ;  /* 0x00006c00ff0777ac */ /* 0x000eea0008000800 */
[----:B------:R-:W2:Y:S01]  /*0070*/  S2UR UR5, SR_CTAID.Y ;  /* 0x00000000000579c3 */ /* 0x000ea20000002600 */
[----:B0-----:R-:W0:Y:S07]  /*0080*/  I2F.U32.RP R0, UR8 ;  /* 0x0000000800007d06 */ /* 0x001e2e0008209000 */
[----:B------:R-:W1:Y:S01]  /*0090*/  LDC R4, c[0x0][0x364] ;  /* 0x0000d900ff047b82 */ /* 0x000e620000000800 */
[----:B------:R-:W-:Y:S01]  /*00a0*/  ISETP.NE.U32.AND P1, PT, RZ, UR8, PT ;  /* 0x00000008ff007c0c */ /* 0x000fe2000bf25070 */
[----:B0-----:R-:W0:Y:S01]  /*00b0*/  MUFU.RCP R0, R0 ;  /* 0x0000000000007308 */ /* 0x001e220000001000 */
[----:B--2---:R-:W-:Y:S01]  /*00c0*/  UIMAD UR4, UR5, UR6, UR4 ;  /* 0x00000006050472a4 */ /* 0x004fe2000f8e0204 */
[----:B0-----:R-:W-:-:S05]  /*00d0*/  IADD3 R2, PT, PT, R0, 0xffffffe, RZ ;  /* 0x0ffffffe00027810 */ /* 0x001fca0007ffe0ff */
[----:B-1----:R-:W-:Y:S01]  /*00e0*/  IMAD R0, R4, UR4, R7 ;  /* 0x0000000404007c24 */ /* 0x002fe2000f8e0207 */
[----:B------:R-:W-:Y:S01]  /*00f0*/  UIMAD UR4, UR9, UR8, URZ ;  /* 0x00000008090472a4 */ /* 0x000fe2000f8e02ff */
[----:B------:R0:W1:Y:S02]  /*0100*/  F2I.FTZ.U32.TRUNC.NTZ R3, R2 ;  /* 0x0000000200037305 */ /* 0x000064000021f000 */
[----:B---3--:R-:W-:-:S05]  /*0110*/  IMAD R0, R0, UR7, R5 ;  /* 0x0000000700007c24 */ /* 0x008fca000f8e0205 */
[----:B------:R-:W-:Y:S01]  /*0120*/  ISETP.GE.U32.AND P2, PT, R0, UR4, PT ;  /* 0x0000000400007c0c */ /* 0x000fe2000bf46070 */
[----:B0-----:R-:W-:Y:S01]  /*0130*/  HFMA2 R2, -RZ, RZ, 0, 0 ;  /* 0x00000000ff027431 */ /* 0x001fe200000001ff */
[----:B-1----:R-:W-:-:S05]  /*0140*/  IADD3 R9, PT, PT, RZ, -R3, RZ ;  /* 0x80000003ff097210 */ /* 0x002fca0007ffe0ff */
[----:B------:R-:W-:-:S04]  /*0150*/  IMAD R9, R9, UR8, RZ ;  /* 0x0000000809097c24 */ /* 0x000fc8000f8e02ff */
[----:B------:R-:W-:-:S06]  /*0160*/  IMAD.HI.U32 R3, R3, R9, R2 ;  /* 0x0000000903037227 */ /* 0x000fcc00078e0002 */
[----:B------:R-:W-:-:S05]  /*0170*/  IMAD.HI.U32 R3, R3, R0, RZ ;  /* 0x0000000003037227 */ /* 0x000fca00078e00ff */
[----:B------:R-:W-:-:S05]  /*0180*/  IADD3 R3, PT, PT, -R3, RZ, RZ ;  /* 0x000000ff03037210 */ /* 0x000fca0007ffe1ff */
[----:B------:R-:W-:-:S05]  /*0190*/  IMAD R7, R3, UR8, R0 ;  /* 0x0000000803077c24 */ /* 0x000fca000f8e0200 */
[----:B------:R-:W-:-:S13]  /*01a0*/  ISETP.GE.U32.AND P0, PT, R7, UR8, PT ;  /* 0x0000000807007c0c */ /* 0x000fda000bf06070 */
[----:B------:R-:W-:-:S04]  /*01b0*/  @P0 IADD3 R7, PT, PT, R7, -UR8, RZ ;  /* 0x8000000807070c10 */ /* 0x000fc8000fffe0ff */
[----:B------:R-:W-:-:S13]  /*01c0*/  ISETP.GE.U32.AND P0, PT, R7, UR8, PT ;  /* 0x0000000807007c0c */ /* 0x000fda000bf06070 */
[----:B------:R-:W-:Y:S02]  /*01d0*/  @P0 IADD3 R7, PT, PT, R7, -UR8, RZ ;  /* 0x8000000807070c10 */ /* 0x000fe4000fffe0ff */
[----:B------:R-:W-:Y:S01]  /*01e0*/  @!P1 LOP3.LUT R7, RZ, UR8, RZ, 0x33, !PT ;  /* 0x00000008ff079c12 */ /* 0x000fe2000f8e33ff */
[----:B------:R-:W-:Y:S06]  /*01f0*/  @P2 EXIT ;  /* 0x000000000000294d */ /* 0x000fec0003800000 */
[----:B------:R-:W0:Y:S01]  /*0200*/  LDC.64 R2, c[0x0][0x388] ;  /* 0x0000e200ff027b82 */ /* 0x000e220000000a00 */
[----:B------:R-:W1:Y:S01]  /*0210*/  LDCU.64 UR4, c[0x0][0x358] ;  /* 0x00006b00ff0477ac */ /* 0x000e620008000a00 */
[----:B------:R-:W-:-:S04]  /*0220*/  IMAD R5, R0, 0x3, RZ ;  /* 0x0000000300057824 */ /* 0x000fc800078e02ff */
[----:B0-----:R-:W-:Y:S02]  /*0230*/  IMAD.WIDE R2, R5, 0x4, R2 ;  /* 0x0000000405027825 */ /* 0x001fe400078e0202 */
[----:B------:R-:W0:Y:S03]  /*0240*/  LDC.64 R4, c[0x0][0x380] ;  /* 0x0000e000ff047b82 */ /* 0x000e260000000a00 */
[----:B-1----:R-:W2:Y:S01]  /*0250*/  LDG.E R9, desc[UR4][R2.64] ;  /* 0x0000000402097981 */ /* 0x002ea2000c1e1900 */
[----:B------:R-:W-:-:S04]  /*0260*/  IADD3 R0, PT, PT, R0, -R7, RZ ;  /* 0x8000000700007210 */ /* 0x000fc80007ffe0ff */
[----:B------:R-:W-:-:S05]  /*0270*/  LEA R0, R0, R7, 0x1 ;  /* 0x0000000700007211 */ /* 0x000fca00078e08ff */
[----:B------:R-:W-:-:S04]  /*0280*/  IMAD R7, R0, 0x3, RZ ;  /* 0x0000000300077824 */ /* 0x000fc800078e02ff */
[----:B0-----:R-:W-:-:S05]  /*0290*/  IMAD.WIDE R4, R7, 0x4, R4 ;  /* 0x0000000407047825 */ /* 0x001fca00078e0204 */
[----:B--2---:R-:W-:Y:S04]  /*02a0*/  STG.E desc[UR4][R4.64], R9 ;  /* 0x0000000904007986 */ /* 0x004fe8000c101904 */
[----:B------:R-:W2:Y:S04]  /*02b0*/  LDG.E R7, desc[UR4][R2.64+0x4] ;  /* 0x0000040402077981 */ /* 0x000ea8000c1e1900 */
[----:B--2---:R-:W-:Y:S04]  /*02c0*/  STG.E desc[UR4][R4.64+0x4], R7 ;  /* 0x0000040704007986 */ /* 0x004fe8000c101904 */
[----:B------:R-:W2:Y:S04]  /*02d0*/  LDG.E R11, desc[UR4][R2.64+0x8] ;  /* 0x00000804020b7981 */ /* 0x000ea8000c1e1900 */
[----:B--2---:R-:W-:Y:S01]  /*02e0*/  STG.E desc[UR4][R4.64+0x8], R11 ;  /* 0x0000080b04007986 */ /* 0x004fe2000c101904 */
[----:B------:R-:W-:Y:S05]  /*02f0*/  EXIT ;  /* 0x000000000000794d */ /* 0x000fea0003800000 */
.L_x_2:
        /* <DEDUP_REMOVED lines=16> */
.L_x_24:


//--------------------- .text._Z16kernel_reductionPjS_jj --------------------------
	.section	.text._Z16kernel_reductionPjS_jj,"ax",@progbits
	.align	128
        .global         _Z16kernel_reductionPjS_jj
        .type           _Z16kernel_reductionPjS_jj,@function
        .size           _Z16kernel_reductionPjS_jj,(.L_x_25 - _Z16kernel_reductionPjS_jj)
        .other          _Z16kernel_reductionPjS_jj,@"STO_CUDA_ENTRY STV_DEFAULT"
_Z16kernel_reductionPjS_jj:
.text._Z16kernel_reductionPjS_jj:
        /* <DEDUP_REMOVED lines=8> */
[----:B0-----:R-:W-:-:S07]  /*0080*/  UIMAD UR4, UR11, UR10, URZ ;  /* 0x0000000a0b0472a4 */ /* 0x001fce000f8e02ff */
[----:B------:R-:W1:Y:S02]  /*0090*/  LDC R0, c[0x0][0x364] ;  /* 0x0000d900ff007b82 */ /* 0x000e640000000800 */
[----:B------:R-:W0:Y:S01]  /*00a0*/  I2F.F64.U32 R2, UR4 ;  /* 0x0000000400027d12 */ /* 0x000e220008201800 */
[----:B--2---:R-:W-:Y:S01]  /*00b0*/  UIMAD UR4, UR6, UR7, UR5 ;  /* 0x00000007060472a4 */ /* 0x004fe2000f8e0205 */
[----:B0-----:R-:W-:-:S05]  /*00c0*/  DMUL R2, R2, 0.25 ;  /* 0x3fd0000002027828 */ /* 0x001fca0000000000 */
[----:B-1----:R-:W-:-:S04]  /*00d0*/  IMAD R0, R0, UR4, R7 ;  /* 0x0000000400007c24 */ /* 0x002fc8000f8e0207 */
[----:B---3--:R-:W-:Y:S01]  /*00e0*/  IMAD R0, R0, UR8, R5 ;  /* 0x0000000800007c24 */ /* 0x008fe2000f8e0205 */
[----:B------:R-:W0:Y:S04]  /*00f0*/  F2I.U32.F64.TRUNC R3, R2 ;  /* 0x0000000200037311 */ /* 0x000e28000030d000 */
[----:B0-----:R-:W-:-:S13]  /*0100*/  ISETP.GE.U32.AND P0, PT, R0, R3, PT ;  /* 0x000000030000720c */ /* 0x001fda0003f06070 */
[----:B------:R-:W-:Y:S05]  /*0110*/  @P0 EXIT ;  /* 0x000000000000094d */ /* 0x000fea0003800000 */
[----:B------:R-:W0:Y:S01]  /*0120*/  I2F.U32.RP R6, UR10 ;  /* 0x0000000a00067d06 */ /* 0x000e220008209000 */
[----:B------:R-:W-:Y:S01]  /*0130*/  USHF.R.U32.HI UR4, URZ, 0x1, UR10 ;  /* 0x00000001ff047899 */ /* 0x000fe2000801160a */
[----:B------:R-:W-:Y:S02]  /*0140*/  MOV R2, RZ ;  /* 0x000000ff00027202 */ /* 0x000fe40000000f00 */
[----:B------:R-:W-:-:S03]  /*0150*/  ISETP.NE.U32.AND P3, PT, RZ, UR10, PT ;  /* 0x0000000aff007c0c */ /* 0x000fc6000bf65070 */
[----:B------:R-:W-:-:S03]  /*0160*/  IMAD R11, RZ, RZ, -UR4 ;  /* 0x80000004ff0b7e24 */ /* 0x000fc6000f8e02ff */
[----:B------:R-:W1:Y:S08]  /*0170*/  I2F.U32.RP R7, UR4 ;  /* 0x0000000400077d06 */ /* 0x000e700008209000 */
[----:B0-----:R-:W0:Y:S08]  /*0180*/  MUFU.RCP R6, R6 ;  /* 0x0000000600067308 */ /* 0x001e300000001000 */
[----:B-1----:R-:W1:Y:S01]  /*0190*/  MUFU.RCP R7, R7 ;  /* 0x0000000700077308 */ /* 0x002e620000001000 */
[----:B0-----:R-:W-:-:S07]  /*01a0*/  IADD3 R3, PT, PT, R6, 0xffffffe, RZ ;  /* 0x0ffffffe06037810 */ /* 0x001fce0007ffe0ff */
[----:B------:R-:W0:Y:S01]  /*01b0*/  F2I.FTZ.U32.TRUNC.NTZ R3, R3 ;  /* 0x0000000300037305 */ /* 0x000e22000021f000 */
[----:B-1----:R-:W-:-:S07]  /*01c0*/  VIADD R4, R7, 0xffffffe ;  /* 0x0ffffffe07047836 */ /* 0x002fce0000000000 */
[----:B------:R1:W2:Y:S01]  /*01d0*/  F2I.FTZ.U32.TRUNC.NTZ R5, R4 ;  /* 0x0000000400057305 */ /* 0x0002a2000021f000 */
[----:B0-----:R-:W-:Y:S02]  /*01e0*/  IADD3 R9, PT, PT, RZ, -R3, RZ ;  /* 0x80000003ff097210 */ /* 0x001fe40007ffe0ff */
[----:B-1----:R-:W-:-:S03]  /*01f0*/  MOV R4, RZ ;  /* 0x000000ff00047202 */ /* 0x002fc60000000f00 */
[----:B------:R-:W-:-:S04]  /*0200*/  IMAD R9, R9, UR10, RZ ;  /* 0x0000000a09097c24 */ /* 0x000fc8000f8e02ff */
[----:B------:R-:W-:-:S04]  /*0210*/  IMAD.HI.U32 R7, R3, R9, R2 ;  /* 0x0000000903077227 */ /* 0x000fc800078e0002 */
[----:B--2---:R-:W-:Y:S02]  /*0220*/  IMAD R3, R11, R5, RZ ;  /* 0x000000050b037224 */ /* 0x004fe400078e02ff */
[----:B------:R-:W-:Y:S02]  /*0230*/  IMAD.SHL.U32 R2, R0, 0x2, RZ ;  /* 0x0000000200027824 */ /* 0x000fe400078e00ff */
[----:B------:R-:W-:-:S04]  /*0240*/  IMAD.HI.U32 R5, R5, R3, R4 ;  /* 0x0000000305057227 */ /* 0x000fc800078e0004 */
[----:B------:R-:W-:-:S04]  /*0250*/  IMAD.HI.U32 R7, R7, R2, RZ ;  /* 0x0000000207077227 */ /* 0x000fc800078e00ff */
[----:B------:R-:W-:Y:S02]  /*0260*/  IMAD.MOV R3, RZ, RZ, -R7 ;  /* 0x000000ffff037224 */ /* 0x000fe400078e0a07 */
[----:B------:R-:W-:-:S04]  /*0270*/  IMAD.HI.U32 R5, R5, R0, RZ ;  /* 0x0000000005057227 */ /* 0x000fc800078e00ff */
[----:B------:R-:W-:Y:S01]  /*0280*/  IMAD R2, R3, UR10, R2 ;  /* 0x0000000a03027c24 */ /* 0x000fe2000f8e0202 */
[----:B------:R-:W-:-:S04]  /*0290*/  IADD3 R5, PT, PT, -R5, RZ, RZ ;  /* 0x000000ff05057210 */ /* 0x000fc80007ffe1ff */
[----:B------:R-:W-:Y:S01]  /*02a0*/  ISETP.GE.U32.AND P0, PT, R2, UR10, PT ;  /* 0x0000000a02007c0c */ /* 0x000fe2000bf06070 */
[----:B------:R-:W-:Y:S02]  /*02b0*/  IMAD R3, R5, UR4, R0 ;  /* 0x0000000405037c24 */ /* 0x000fe4000f8e0200 */
[----:B------:R-:W0:Y:S03]  /*02c0*/  LDC.64 R4, c[0x0][0x388] ;  /* 0x0000e200ff047b82 */ /* 0x000e260000000a00 */
[----:B------:R-:W-:-:S07]  /*02d0*/  ISETP.GE.U32.AND P2, PT, R3, UR4, PT ;  /* 0x0000000403007c0c */ /* 0x000fce000bf46070 */
[----:B------:R-:W-:Y:S02]  /*02e0*/  @P0 VIADD R2, R2, -UR10 ;  /* 0x8000000a02020c36 */ /* 0x000fe40008000000 */
[----:B------:R-:W-:Y:S01]  /*02f0*/  @P0 VIADD R7, R7, 0x1 ;  /* 0x0000000107070836 */ /* 0x000fe20000000000 */
[----:B------:R-:W-:Y:S02]  /*0300*/  ISETP.NE.U32.AND P0, PT, RZ, UR4, PT ;  /* 0x00000004ff007c0c */ /* 0x000fe4000bf05070 */
[----:B------:R-:W-:Y:S02]  /*0310*/  ISETP.GE.U32.AND P1, PT, R2, UR10, PT ;  /* 0x0000000a02007c0c */ /* 0x000fe4000bf26070 */
[----:B------:R-:W-:-:S04]  /*0320*/  @P2 IADD3 R3, PT, PT, R3, -UR4, RZ ;  /* 0x8000000403032c10 */ /* 0x000fc8000fffe0ff */
[----:B------:R-:W-:-:S07]  /*0330*/  ISETP.GE.U32.AND P2, PT, R3, UR4, PT ;  /* 0x0000000403007c0c */ /* 0x000fce000bf46070 */
[----:B------:R-:W-:Y:S02]  /*0340*/  @P1 IADD3 R7, PT, PT, R7, 0x1, RZ ;  /* 0x0000000107071810 */ /* 0x000fe40007ffe0ff */
[----:B------:R-:W-:-:S04]  /*0350*/  @!P3 LOP3.LUT R7, RZ, UR10, RZ, 0x33, !PT ;  /* 0x0000000aff07bc12 */ /* 0x000fc8000f8e33ff */
[----:B------:R-:W-:Y:S01]  /*0360*/  @P2 VIADD R3, R3, -UR4 ;  /* 0x8000000403032c36 */ /* 0x000fe20008000000 */
[----:B------:R-:W-:Y:S01]  /*0370*/  @!P0 LOP3.LUT R3, RZ, UR4, RZ, 0x33, !PT ;  /* 0x00000004ff038c12 */ /* 0x000fe2000f8e33ff */
[----:B------:R-:W-:Y:S01]  /*0380*/  IMAD R2, R7, UR10, RZ ;  /* 0x0000000a07027c24 */ /* 0x000fe2000f8e02ff */
[----:B------:R-:W1:Y:S04]  /*0390*/  LDCU.64 UR4, c[0x0][0x358] ;  /* 0x00006b00ff0477ac */ /* 0x000e680008000a00 */
[----:B------:R-:W-:-:S05]  /*03a0*/  IADD3 R2, PT, PT, R3, R2, RZ ;  /* 0x0000000203027210 */ /* 0x000fca0007ffe0ff */
[----:B------:R-:W-:-:S04]  /*03b0*/  IMAD.SHL.U32 R2, R2, 0x2, RZ ;  /* 0x0000000202027824 */ /* 0x000fc800078e00ff */
[C---:B------:R-:W-:Y:S01]  /*03c0*/  IMAD R3, R2.reuse, 0x3, RZ ;  /* 0x0000000302037824 */ /* 0x040fe200078e02ff */
[----:B------:R-:W-:-:S03]  /*03d0*/  IADD3 R6, PT, PT, R2, UR10, RZ ;  /* 0x0000000a02067c10 */ /* 0x000fc6000fffe0ff */
[----:B0-----:R-:W-:-:S04]  /*03e0*/  IMAD.WIDE R2, R3, 0x4, R4 ;  /* 0x0000000403027825 */ /* 0x001fc800078e0204 */
[----:B------:R-:W-:Y:S01]  /*03f0*/  IMAD R7, R6, 0x3, RZ ;  /* 0x0000000306077824 */ /* 0x000fe200078e02ff */
[----:B-1----:R-:W2:Y:S03]  /*0400*/  LDG.E R8, desc[UR4][R2.64] ;  /* 0x0000000402087981 */ /* 0x002ea6000c1e1900 */
[----:B------:R-:W-:Y:S01]  /*0410*/  IMAD.WIDE R4, R7, 0x4, R4 ;  /* 0x0000000407047825 */ /* 0x000fe200078e0204 */
[----:B------:R-:W2:Y:S01]  /*0420*/  LDG.E R9, desc[UR4][R2.64+0xc] ;  /* 0x00000c0402097981 */ /* 0x000ea2000c1e1900 */
[----:B------:R-:W0:Y:S03]  /*0430*/  LDC.64 R6, c[0x0][0x380] ;  /* 0x0000e000ff067b82 */ /* 0x000e260000000a00 */
[----:B------:R-:W2:Y:S04]  /*0440*/  LDG.E R10, desc[UR4][R4.64] ;  /* 0x00000004040a7981 */ /* 0x000ea8000c1e1900 */
[----:B------:R-:W3:Y:S01]  /*0450*/  LDG.E R11, desc[UR4][R4.64+0xc] ;  /* 0x00000c04040b7981 */ /* 0x000ee2000c1e1900 */
[----:B--2---:R-:W-:Y:S01]  /*0460*/  IADD3 R8, PT, PT, R10, R9, R8 ;  /* 0x000000090a087210 */ /* 0x004fe20007ffe008 */
[----:B------:R-:W-:-:S04]  /*0470*/  IMAD R9, R0, 0x3, RZ ;  /* 0x0000000300097824 */ /* 0x000fc800078e02ff */
[----:B---3--:R-:W-:Y:S02]  /*0480*/  IMAD.IADD R8, R8, 0x1, R11 ;  /* 0x0000000108087824 */ /* 0x008fe400078e020b */
[----:B0-----:R-:W-:-:S03]  /*0490*/  IMAD.WIDE R6, R9, 0x4, R6 ;  /* 0x0000000409067825 */ /* 0x001fc600078e0206 */
[----:B------:R-:W-:-:S05]  /*04a0*/  SHF.R.U32.HI R9, RZ, 0x2, R8 ;  /* 0x00000002ff097819 */ /* 0x000fca0000011608 */
[----:B------:R0:W-:Y:S04]  /*04b0*/  STG.E desc[UR4][R6.64], R9 ;  /* 0x0000000906007986 */ /* 0x0001e8000c101904 */
[----:B------:R-:W2:Y:S04]  /*04c0*/  LDG.E R0, desc[UR4][R2.64+0x4] ;  /* 0x0000040402007981 */ /* 0x000ea8000c1e1900 */
[----:B------:R-:W2:Y:S04]  /*04d0*/  LDG.E R11, desc[UR4][R2.64+0x10] ;  /* 0x00001004020b7981 */ /* 0x000ea8000c1e1900 */
[----:B------:R-:W2:Y:S04]  /*04e0*/  LDG.E R8, desc[UR4][R4.64+0x4] ;  /* 0x0000040404087981 */ /* 0x000ea8000c1e1900 */
[----:B------:R-:W3:Y:S01]  /*04f0*/  LDG.E R13, desc[UR4][R4.64+0x10] ;  /* 0x00001004040d7981 */ /* 0x000ee2000c1e1900 */
[----:B--2---:R-:W-:-:S04]  /*0500*/  IADD3 R0, PT, PT, R8, R11, R0 ;  /* 0x0000000b08007210 */ /* 0x004fc80007ffe000 */
[----:B---3--:R-:W-:-:S04]  /*0510*/  IADD3 R0, PT, PT, R0, R13, RZ ;  /* 0x0000000d00007210 */ /* 0x008fc80007ffe0ff */
[----:B------:R-:W-:-:S05]  /*0520*/  SHF.R.U32.HI R11, RZ, 0x2, R0 ;  /* 0x00000002ff0b7819 */ /* 0x000fca0000011600 */
[----:B------:R-:W-:Y:S04]  /*0530*/  STG.E desc[UR4][R6.64+0x4], R11 ;  /* 0x0000040b06007986 */ /* 0x000fe8000c101904 */
[----:B------:R-:W2:Y:S04]  /*0540*/  LDG.E R0, desc[UR4][R2.64+0x8] ;  /* 0x0000080402007981 */ /* 0x000ea8000c1e1900 */
[----:B------:R-:W2:Y:S04]  /*0550*/  LDG.E R13, desc[UR4][R2.64+0x14] ;  /* 0x00001404020d7981 */ /* 0x000ea8000c1e1900 */
[----:B------:R-:W2:Y:S04]  /*0560*/  LDG.E R8, desc[UR4][R4.64+0x8] ;  /* 0x0000080404087981 */ /* 0x000ea8000c1e1900 */
[----:B0-----:R-:W3:Y:S01]  /*0570*/  LDG.E R9, desc[UR4][R4.64+0x14] ;  /* 0x0000140404097981 */ /* 0x001ee2000c1e1900 */
[----:B--2---:R-:W-:-:S04]  /*0580*/  IADD3 R0, PT, PT, R8, R13, R0 ;  /* 0x0000000d08007210 */ /* 0x004fc80007ffe000 */
[----:B---3--:R-:W-:-:S04]  /*0590*/  IADD3 R0, PT, PT, R0, R9, RZ ;  /* 0x0000000900007210 */ /* 0x008fc80007ffe0ff */
[----:B------:R-:W-:-:S05]  /*05a0*/  SHF.R.U32.HI R9, RZ, 0x2, R0 ;  /* 0x00000002ff097819 */ /* 0x000fca0000011600 */
[----:B------:R-:W-:Y:S01]  /*05b0*/  STG.E desc[UR4][R6.64+0x8], R9 ;  /* 0x0000080906007986 */ /* 0x000fe2000c101904 */
[----:B------:R-:W-:Y:S05]  /*05c0*/  EXIT ;  /* 0x000000000000794d */ /* 0x000fea0003800000 */
.L_x_3:
        /* <DEDUP_REMOVED lines=11> */
.L_x_25:


//--------------------- .text._Z12kernel_sobelPjS_jjPi --------------------------
	.section	.text._Z12kernel_sobelPjS_jjPi,"ax",@progbits
	.align	128
        .global         _Z12kernel_sobelPjS_jjPi
        .type           _Z12kernel_sobelPjS_jjPi,@function
        .size           _Z12kernel_sobelPjS_jjPi,(.L_x_21 - _Z12kernel_sobelPjS_jjPi)
        .other          _Z12kernel_sobelPjS_jjPi,@"STO_CUDA_ENTRY STV_DEFAULT"
_Z12kernel_sobelPjS_jjPi:
.text._Z12kernel_sobelPjS_jjPi:
[----:B------:R-:W-:Y:S01]  /*0000*/  LDC R1, c[0x0][0x37c] ;  /* 0x0000df00ff017b82 */ /* 0x000fe20000000800 */
[----:B------:R-:W0:Y:S01]  /*0010*/  S2R R9, SR_TID.X ;  /* 0x0000000000097919 */ /* 0x000e220000002100 */
[----:B------:R-:W1:Y:S06]  /*0020*/  LDCU UR6, c[0x0][0x370] ;  /* 0x00006e00ff0677ac */ /* 0x000e6c0008000800 */
[----:B------:R-:W2:Y:S01]  /*0030*/  LDC R3, c[0x0][0x390] ;  /* 0x0000e400ff037b82 */ /* 0x000ea20000000800 */
[----:B------:R-:W0:Y:S01]  /*0040*/  S2R R0, SR_TID.Y ;  /* 0x0000000000007919 */ /* 0x000e220000002200 */
[----:B------:R-:W0:Y:S01]  /*0050*/  LDCU UR7, c[0x0][0x360] ;  /* 0x00006c00ff0777ac */ /* 0x000e220008000800 */
[----:B------:R-:W3:Y:S01]  /*0060*/  LDCU.64 UR8, c[0x0][0x358] ;  /* 0x00006b00ff0877ac */ /* 0x000ee20008000a00 */
[----:B0-----:R-:W-:-:S05]  /*0070*/  IMAD R9, R0, UR7, R9 ;  /* 0x0000000700097c24 */ /* 0x001fca000f8e0209 */
[----:B------:R-:W-:-:S13]  /*0080*/  ISETP.GT.U32.AND P2, PT, R9, 0x8, PT ;  /* 0x000000080900780c */ /* 0x000fda0003f44070 */
[----:B------:R-:W0:Y:S02]  /*0090*/  @!P2 LDC.64 R4, c[0x0][0x398] ;  /* 0x0000e600ff04ab82 */ /* 0x000e240000000a00 */
[----:B0-----:R-:W-:-:S06]  /*00a0*/  @!P2 IMAD.WIDE.U32 R4, R9, 0x4, R4 ;  /* 0x000000040904a825 */ /* 0x001fcc00078e0004 */
[----:B---3--:R0:W3:Y:S01]  /*00b0*/  @!P2 LDG.E R4, desc[UR8][R4.64] ;  /* 0x000000080404a981 */ /* 0x0080e2000c1e1900 */
[----:B--2---:R-:W2:Y:S01]  /*00c0*/  I2F.U32.RP R0, R3 ;  /* 0x0000000300007306 */ /* 0x004ea20000209000 */
[----:B------:R-:W-:Y:S01]  /*00d0*/  S2UR UR4, SR_CTAID.X ;  /* 0x00000000000479c3 */ /* 0x000fe20000002500 */
[----:B------:R-:W-:-:S07]  /*00e0*/  ISETP.NE.U32.AND P3, PT, R3, RZ, PT ;  /* 0x000000ff0300720c */ /* 0x000fce0003f65070 */
[----:B------:R-:W1:Y:S01]  /*00f0*/  S2UR UR5, SR_CTAID.Y ;  /* 0x00000000000579c3 */ /* 0x000e620000002600 */
[----:B--2---:R-:W2:Y:S07]  /*0100*/  MUFU.RCP R0, R0 ;  /* 0x0000000000007308 */ /* 0x004eae0000001000 */
[----:B------:R-:W4:Y:S01]  /*0110*/  LDC R2, c[0x0][0x364] ;  /* 0x0000d900ff027b82 */ /* 0x000f220000000800 */
[----:B--2---:R-:W-:Y:S01]  /*0120*/  IADD3 R6, PT, PT, R0, 0xffffffe, RZ ;  /* 0x0ffffffe00067810 */ /* 0x004fe20007ffe0ff */
[----:B-1----:R-:W-:-:S03]  /*0130*/  UIMAD UR4, UR5, UR6, UR4 ;  /* 0x00000006050472a4 */ /* 0x002fc6000f8e0204 */
[----:B------:R1:W2:Y:S01]  /*0140*/  F2I.FTZ.U32.TRUNC.NTZ R7, R6 ;  /* 0x0000000600077305 */ /* 0x0002a2000021f000 */
[----:B----4-:R-:W-:Y:S02]  /*0150*/  IMAD R2, R2, UR7, RZ ;  /* 0x0000000702027c24 */ /* 0x010fe4000f8e02ff */
[----:B-1----:R-:W-:Y:S02]  /*0160*/  HFMA2 R6, -RZ, RZ, 0, 0 ;  /* 0x00000000ff067431 */ /* 0x002fe400000001ff */
[----:B------:R-:W-:-:S03]  /*0170*/  IMAD R2, R2, UR4, R9 ;  /* 0x0000000402027c24 */ /* 0x000fc6000f8e0209 */
[----:B------:R-:W1:Y:S01]  /*0180*/  LDCU UR4, c[0x0][0x394] ;  /* 0x00007280ff0477ac */ /* 0x000e620008000800 */
[----:B--2---:R-:W-:-:S04]  /*0190*/  IMAD.MOV R8, RZ, RZ, -R7 ;  /* 0x000000ffff087224 */ /* 0x004fc800078e0a07 */
[----:B0-----:R-:W-:-:S04]  /*01a0*/  IMAD R5, R8, R3, RZ ;  /* 0x0000000308057224 */ /* 0x001fc800078e02ff */
[----:B------:R-:W-:Y:S02]  /*01b0*/  IMAD.HI.U32 R7, R7, R5, R6 ;  /* 0x0000000507077227 */ /* 0x000fe400078e0006 */
[----:B------:R-:W0:Y:S04]  /*01c0*/  @!P2 S2R R6, SR_CgaCtaId ;  /* 0x000000000006a919 */ /* 0x000e280000008800 */
[----:B------:R-:W-:-:S04]  /*01d0*/  IMAD.HI.U32 R7, R7, R2, RZ ;  /* 0x0000000207077227 */ /* 0x000fc800078e00ff */
[----:B------:R-:W-:Y:S02]  /*01e0*/  IMAD.MOV R0, RZ, RZ, -R7 ;  /* 0x000000ffff007224 */ /* 0x000fe400078e0a07 */
[C---:B-1----:R-:W-:Y:S01]  /*01f0*/  IMAD R5, R3.reuse, UR4, RZ ;  /* 0x0000000403057c24 */ /* 0x042fe2000f8e02ff */
[----:B------:R-:W-:Y:S01]  /*0200*/  UIADD3 UR4, UPT, UPT, UR4, -0x1, URZ ;  /* 0xffffffff04047890 */ /* 0x000fe2000fffe0ff */
[----:B------:R-:W-:-:S05]  /*0210*/  IMAD R0, R3, R0, R2 ;  /* 0x0000000003007224 */ /* 0x000fca00078e0202 */
[----:B------:R-:W-:-:S13]  /*0220*/  ISETP.GE.U32.AND P0, PT, R0, R3, PT ;  /* 0x000000030000720c */ /* 0x000fda0003f06070 */
[----:B------:R-:W-:Y:S01]  /*0230*/  @P0 IADD3 R0, PT, PT, R0, -R3, RZ ;  /* 0x8000000300000210 */ /* 0x000fe20007ffe0ff */
[----:B------:R-:W-:-:S03]  /*0240*/  @P0 VIADD R7, R7, 0x1 ;  /* 0x0000000107070836 */ /* 0x000fc60000000000 */
[----:B------:R-:W-:-:S13]  /*0250*/  ISETP.GE.U32.AND P1, PT, R0, R3, PT ;  /* 0x000000030000720c */ /* 0x000fda0003f26070 */
[----:B------:R-:W-:Y:S02]  /*0260*/  @P1 IADD3 R7, PT, PT, R7, 0x1, RZ ;  /* 0x0000000107071810 */ /* 0x000fe40007ffe0ff */
[----:B------:R-:W-:-:S04]  /*0270*/  @!P3 LOP3.LUT R7, RZ, R3, RZ, 0x33, !PT ;  /* 0x00000003ff07b212 */ /* 0x000fc800078e33ff */
[----:B------:R-:W-:Y:S01]  /*0280*/  ISETP.GE.U32.AND P1, PT, R7, UR4, PT ;  /* 0x0000000407007c0c */ /* 0x000fe2000bf26070 */
[----:B------:R-:W-:-:S03]  /*0290*/  IMAD.MOV R0, RZ, RZ, -R7 ;  /* 0x000000ffff007224 */ /* 0x000fc600078e0a07 */
[----:B------:R-:W-:Y:S01]  /*02a0*/  ISETP.GT.AND P1, PT, R7, RZ, !P1 ;  /* 0x000000ff0700720c */ /* 0x000fe20004f24270 */
[----:B------:R-:W-:-:S05]  /*02b0*/  IMAD R0, R3, R0, R2 ;  /* 0x0000000003007224 */ /* 0x000fca00078e0202 */
[----:B------:R-:W-:-:S04]  /*02c0*/  ISETP.GE.AND P0, PT, R0, 0x1, PT ;  /* 0x000000010000780c */ /* 0x000fc80003f06270 */
[----:B------:R-:W-:Y:S02]  /*02d0*/  ISETP.GE.U32.OR P0, PT, R2, R5, !P0 ;  /* 0x000000050200720c */ /* 0x000fe40004706470 */
[----:B------:R-:W-:-:S04]  /*02e0*/  @!P2 MOV R5, 0x400 ;  /* 0x000004000005a802 */ /* 0x000fc80000000f00 */
[----:B0-----:R-:W-:-:S05]  /*02f0*/  @!P2 LEA R6, R6, R5, 0x18 ;  /* 0x000000050606a211 */ /* 0x001fca00078ec0ff */
[----:B------:R-:W-:Y:S02]  /*0300*/  @!P2 IMAD R9, R9, 0x4, R6 ;  /* 0x000000040909a824 */ /* 0x000fe400078e0206 */
[----:B------:R-:W-:-:S04]  /*0310*/  @!P0 IADD3 R11, PT, PT, R3, -0x1, RZ ;  /* 0xffffffff030b8810 */ /* 0x000fc80007ffe0ff */
[----:B------:R-:W-:-:S04]  /*0320*/  ISETP.LT.U32.AND P0, PT, R0, R11, !P0 ;  /* 0x0000000b0000720c */ /* 0x000fc80004701070 */
[----:B------:R-:W-:Y:S02]  /*0330*/  PLOP3.LUT P0, PT, P0, P1, PT, 0x80, 0x8 ;  /* 0x000000000008781c */ /* 0x000fe40000703070 */
[----:B---3--:R-:W-:-:S05]  /*0340*/  @!P2 I2FP.F32.S32 R4, R4 ;  /* 0x000000040004a245 */ /* 0x008fca0000201400 */
[----:B------:R0:W-:Y:S01]  /*0350*/  @!P2 STS [R9], R4 ;  /* 0x000000040900a388 */ /* 0x0001e20000000800 */
[----:B------:R-:W-:Y:S06]  /*0360*/  BAR.SYNC.DEFER_BLOCKING 0x0 ;  /* 0x0000000000007b1d */ /* 0x000fec0000010000 */
[----:B------:R-:W-:Y:S05]  /*0370*/  @!P0 EXIT ;  /* 0x000000000000894d */ /* 0x000fea0003800000 */
[----:B0-----:R-:W0:Y:S01]  /*0380*/  LDC.64 R4, c[0x0][0x388] ;  /* 0x0000e200ff047b82 */ /* 0x001e220000000a00 */
[----:B------:R-:W-:Y:S01]  /*0390*/  IADD3 R7, PT, PT, R7, -0x1, RZ ;  /* 0xffffffff07077810 */ /* 0x000fe20007ffe0ff */
[----:B------:R-:W-:-:S04]  /*03a0*/  IMAD.MOV.U32 R9, RZ, RZ, 0x3 ;  /* 0x00000003ff097424 */ /* 0x000fc800078e00ff */
[----:B------:R-:W-:-:S04]  /*03b0*/  IMAD R8, R7, R3, R0 ;  /* 0x0000000307087224 */ /* 0x000fc800078e0200 */
[----:B------:R-:W-:-:S04]  /*03c0*/  IMAD R7, R8, R9, -0x3 ;  /* 0xfffffffd08077424 */ /* 0x000fc800078e0209 */
[----:B0-----:R-:W-:-:S05]  /*03d0*/  IMAD.WIDE R6, R7, 0x4, R4 ;  /* 0x0000000407067825 */ /* 0x001fca00078e0204 */
[----:B------:R-:W2:Y:S04]  /*03e0*/  LDG.E R10, desc[UR8][R6.64] ;  /* 0x00000008060a7981 */ /* 0x000ea8000c1e1900 */
[----:B------:R-:W3:Y:S04]  /*03f0*/  LDG.E R0, desc[UR8][R6.64+0xc] ;  /* 0x00000c0806007981 */ /* 0x000ee8000c1e1900 */
[----:B------:R0:W4:Y:S01]  /*0400*/  LDG.E R12, desc[UR8][R6.64+0x18] ;  /* 0x00001808060c7981 */ /* 0x000122000c1e1900 */
[----:B------:R-:W-:-:S05]  /*0410*/  IADD3 R16, PT, PT, R3, -0x1, R8 ;  /* 0xffffffff03107810 */ /* 0x000fca0007ffe008 */
[----:B------:R-:W-:-:S04]  /*0420*/  IMAD R9, R16, 0x3, RZ ;  /* 0x0000000310097824 */ /* 0x000fc800078e02ff */
[----:B------:R-:W-:-:S05]  /*0430*/  IMAD.WIDE R8, R9, 0x4, R4 ;  /* 0x0000000409087825 */ /* 0x000fca00078e0204 */
[----:B------:R-:W5:Y:S04]  /*0440*/  LDG.E R14, desc[UR8][R8.64] ;  /* 0x00000008080e7981 */ /* 0x000f68000c1e1900 */
[----:B------:R-:W5:Y:S04]  /*0450*/  LDG.E R13, desc[UR8][R8.64+0xc] ;  /* 0x00000c08080d7981 */ /* 0x000f68000c1e1900 */
[----:B------:R1:W5:Y:S01]  /*0460*/  LDG.E R15, desc[UR8][R8.64+0x18] ;  /* 0x00001808080f7981 */ /* 0x000362000c1e1900 */
[----:B------:R-:W-:-:S05]  /*0470*/  IADD3 R3, PT, PT, R16, R3, RZ ;  /* 0x0000000310037210 */ /* 0x000fca0007ffe0ff */
[----:B------:R-:W-:-:S04]  /*0480*/  IMAD R3, R3, 0x3, RZ ;  /* 0x0000000303037824 */ /* 0x000fc800078e02ff */
[----:B------:R-:W-:-:S05]  /*0490*/  IMAD.WIDE R20, R3, 0x4, R4 ;  /* 0x0000000403147825 */ /* 0x000fca00078e0204 */
[----:B------:R-:W5:Y:S04]  /*04a0*/  LDG.E R17, desc[UR8][R20.64] ;  /* 0x0000000814117981 */ /* 0x000f68000c1e1900 */
[----:B------:R-:W5:Y:S04]  /*04b0*/  LDG.E R16, desc[UR8][R20.64+0xc] ;  /* 0x00000c0814107981 */ /* 0x000f68000c1e1900 */
[----:B------:R4:W5:Y:S01]  /*04c0*/  LDG.E R18, desc[UR8][R20.64+0x18] ;  /* 0x0000180814127981 */ /* 0x000962000c1e1900 */
[----:B------:R-:W0:Y:S01]  /*04d0*/  S2UR UR5, SR_CgaCtaId ;  /* 0x00000000000579c3 */ /* 0x000e220000008800 */
[----:B------:R-:W-:Y:S01]  /*04e0*/  UMOV UR4, 0x400 ;  /* 0x0000040000047882 */ /* 0x000fe20000000000 */
[----:B------:R-:W-:Y:S01]  /*04f0*/  BSSY.RECONVERGENT B0, `(.L_x_4) ;  /* 0x000004e000007945 */ /* 0x000fe20003800200 */
[----:B0-----:R-:W-:-:S09]  /*0500*/  ULEA UR4, UR5, UR4, 0x18 ;  /* 0x0000000405047291 */ /* 0x001fd2000f8ec0ff */
[----:B------:R-:W0:Y:S01]  /*0510*/  LDS.128 R4, [UR4] ;  /* 0x00000004ff047984 */ /* 0x000e220008000c00 */
[----:B--2---:R-:W-:-:S03]  /*0520*/  I2FP.F32.U32 R3, R10 ;  /* 0x0000000a00037245 */ /* 0x004fc60000201000 */
[----:B-1----:R-:W1:Y:S01]  /*0530*/  LDS.128 R8, [UR4+0x10] ;  /* 0x00001004ff087984 */ /* 0x002e620008000c00 */
[----:B---3--:R-:W-:Y:S01]  /*0540*/  I2FP.F32.U32 R0, R0 ;  /* 0x0000000000007245 */ /* 0x008fe20000201000 */
[----:B0-----:R-:W-:Y:S01]  /*0550*/  FFMA R3, R3, R4, RZ ;  /* 0x0000000403037223 */ /* 0x001fe200000000ff */
[----:B----4-:R-:W-:-:S05]  /*0560*/  I2FP.F32.U32 R21, R12 ;  /* 0x0000000c00157245 */ /* 0x010fca0000201000 */
[----:B------:R-:W0:Y:S01]  /*0570*/  F2I.TRUNC.NTZ R3, R3 ;  /* 0x0000000300037305 */ /* 0x000e22000020f100 */
[----:B-----5:R-:W-:Y:S02]  /*0580*/  I2FP.F32.U32 R14, R14 ;  /* 0x0000000e000e7245 */ /* 0x020fe40000201000 */
[----:B0-----:R-:W-:Y:S02]  /*0590*/  I2FP.F32.S32 R4, R3 ;  /* 0x0000000300047245 */ /* 0x001fe40000201400 */
[----:B------:R-:W-:-:S03]  /*05a0*/  I2FP.F32.U32 R13, R13 ;  /* 0x0000000d000d7245 */ /* 0x000fc60000201000 */
[C-C-:B------:R-:W-:Y:S01]  /*05b0*/  FFMA R19, R0.reuse, R5, R4.reuse ;  /* 0x0000000500137223 */ /* 0x140fe20000000004 */
[----:B------:R-:W-:-:S05]  /*05c0*/  FFMA R0, R0, R7, R4 ;  /* 0x0000000700007223 */ /* 0x000fca0000000004 */
[----:B------:R-:W0:Y:S08]  /*05d0*/  F2I.TRUNC.NTZ R19, R19 ;  /* 0x0000001300137305 */ /* 0x000e30000020f100 */
[----:B------:R-:W2:Y:S01]  /*05e0*/  F2I.TRUNC.NTZ R0, R0 ;  /* 0x0000000000007305 */ /* 0x000ea2000020f100 */
[----:B------:R-:W-:Y:S02]  /*05f0*/  I2FP.F32.U32 R17, R17 ;  /* 0x0000001100117245 */ /* 0x000fe40000201000 */
[----:B------:R-:W-:-:S02]  /*0600*/  I2FP.F32.U32 R16, R16 ;  /* 0x0000001000107245 */ /* 0x000fc40000201000 */
[----:B0-----:R-:W-:Y:S02]  /*0610*/  I2FP.F32.S32 R4, R19 ;  /* 0x0000001300047245 */ /* 0x001fe40000201400 */
[----:B------:R-:W-:-:S03]  /*0620*/  I2FP.F32.U32 R18, R18 ;  /* 0x0000001200127245 */ /* 0x000fc60000201000 */
[----:B------:R-:W-:Y:S01]  /*0630*/  FFMA R4, R21, R6, R4 ;  /* 0x0000000615047223 */ /* 0x000fe20000000004 */
[----:B--2---:R-:W-:-:S05]  /*0640*/  I2FP.F32.S32 R3, R0 ;  /* 0x0000000000037245 */ /* 0x004fca0000201400 */
[----:B------:R-:W0:Y:S01]  /*0650*/  F2I.TRUNC.NTZ R4, R4 ;  /* 0x0000000400047305 */ /* 0x000e22000020f100 */
[----:B-1----:R-:W-:-:S07]  /*0660*/  FFMA R3, R21, R10, R3 ;  /* 0x0000000a15037223 */ /* 0x002fce0000000003 */
[----:B------:R-:W1:Y:S01]  /*0670*/  F2I.TRUNC.NTZ R3, R3 ;  /* 0x0000000300037305 */ /* 0x000e62000020f100 */
[----:B0-----:R-:W-:-:S05]  /*0680*/  I2FP.F32.S32 R19, R4 ;  /* 0x0000000400137245 */ /* 0x001fca0000201400 */
[----:B------:R-:W-:Y:S01]  /*0690*/  FFMA R19, R14, R7, R19 ;  /* 0x000000070e137223 */ /* 0x000fe20000000013 */
[----:B-1----:R-:W-:-:S05]  /*06a0*/  I2FP.F32.S32 R0, R3 ;  /* 0x0000000300007245 */ /* 0x002fca0000201400 */
[----:B------:R-:W0:Y:S01]  /*06b0*/  F2I.TRUNC.NTZ R19, R19 ;  /* 0x0000001300137305 */ /* 0x000e22000020f100 */
[----:B------:R-:W-:-:S07]  /*06c0*/  FFMA R0, R14, R5, R0 ;  /* 0x000000050e007223 */ /* 0x000fce0000000000 */
[----:B------:R-:W1:Y:S01]  /*06d0*/  F2I.TRUNC.NTZ R0, R0 ;  /* 0x0000000000007305 */ /* 0x000e62000020f100 */
[----:B0-----:R-:W-:-:S05]  /*06e0*/  I2FP.F32.S32 R4, R19 ;  /* 0x0000001300047245 */ /* 0x001fca0000201400 */
[----:B------:R-:W-:Y:S01]  /*06f0*/  FFMA R4, R13, R8, R4 ;  /* 0x000000080d047223 */ /* 0x000fe20000000004 */
[----:B-1----:R-:W-:-:S05]  /*0700*/  I2FP.F32.S32 R3, R0 ;  /* 0x0000000000037245 */ /* 0x002fca0000201400 */
[----:B------:R-:W0:Y:S01]  /*0710*/  F2I.TRUNC.NTZ R4, R4 ;  /* 0x0000000400047305 */ /* 0x000e22000020f100 */
[----:B------:R-:W-:Y:S01]  /*0720*/  FFMA R3, R13, R8, R3 ;  /* 0x000000080d037223 */ /* 0x000fe20000000003 */
[----:B------:R-:W-:Y:S01]  /*0730*/  I2FP.F32.U32 R8, R15 ;  /* 0x0000000f00087245 */ /* 0x000fe20000201000 */
[----:B------:R-:W1:Y:S05]  /*0740*/  LDS R13, [UR4+0x20] ;  /* 0x00002004ff0d7984 */ /* 0x000e6a0008000800 */
[----:B------:R-:W2:Y:S01]  /*0750*/  F2I.TRUNC.NTZ R3, R3 ;  /* 0x0000000300037305 */ /* 0x000ea2000020f100 */
[----:B0-----:R-:W-:-:S05]  /*0760*/  I2FP.F32.S32 R5, R4 ;  /* 0x0000000400057245 */ /* 0x001fca0000201400 */
[----:B------:R-:W-:Y:S01]  /*0770*/  FFMA R5, R8, R9, R5 ;  /* 0x0000000908057223 */ /* 0x000fe20000000005 */
[----:B--2---:R-:W-:-:S05]  /*0780*/  I2FP.F32.S32 R0, R3 ;  /* 0x0000000300007245 */ /* 0x004fca0000201400 */
[----:B------:R-:W0:Y:S01]  /*0790*/  F2I.TRUNC.NTZ R5, R5 ;  /* 0x0000000500057305 */ /* 0x000e22000020f100 */
[----:B------:R-:W-:-:S07]  /*07a0*/  FFMA R0, R8, R11, R0 ;  /* 0x0000000b08007223 */ /* 0x000fce0000000000 */
        /* <DEDUP_REMOVED lines=14> */
[----:B-1----:R-:W-:Y:S01]  /*0890*/  FFMA R5, R18, R13, R5 ;  /* 0x0000000d12057223 */ /* 0x002fe20000000005 */
[----:B--2---:R-:W-:-:S05]  /*08a0*/  I2FP.F32.S32 R6, R0 ;  /* 0x0000000000067245 */ /* 0x004fca0000201400 */
[----:B------:R-:W0:Y:S01]  /*08b0*/  F2I.TRUNC.NTZ R5, R5 ;  /* 0x0000000500057305 */ /* 0x000e22000020f100 */
[----:B------:R-:W-:-:S07]  /*08c0*/  FFMA R6, R18, R13, R6 ;  /* 0x0000000d12067223 */ /* 0x000fce0000000006 */
[----:B------:R-:W1:Y:S01]  /*08d0*/  F2I.TRUNC.NTZ R6, R6 ;  /* 0x0000000600067305 */ /* 0x000e62000020f100 */
[----:B0-----:R-:W-:-:S04]  /*08e0*/  IMAD R7, R5, R5, RZ ;  /* 0x0000000505077224 */ /* 0x001fc800078e02ff */
[----:B-1----:R-:W-:-:S05]  /*08f0*/  IMAD R7, R6, R6, R7 ;  /* 0x0000000606077224 */ /* 0x002fca00078e0207 */
[----:B------:R-:W-:-:S04]  /*0900*/  I2FP.F32.U32 R7, R7 ;  /* 0x0000000700077245 */ /* 0x000fc80000201000 */
[----:B------:R-:W-:Y:S01]  /*0910*/  IADD3 R3, PT, PT, R7, -0xd000000, RZ ;  /* 0xf300000007037810 */ /* 0x000fe20007ffe0ff */
[----:B------:R0:W1:Y:S03]  /*0920*/  MUFU.RSQ R0, R7 ;  /* 0x0000000700007308 */ /* 0x0000660000001400 */
[----:B------:R-:W-:-:S13]  /*0930*/  ISETP.GT.U32.AND P0, PT, R3, 0x727fffff, PT ;  /* 0x727fffff0300780c */ /* 0x000fda0003f04070 */
[----:B0-----:R-:W-:Y:S05]  /*0940*/  @!P0 BRA `(.L_x_5) ;  /* 0x0000000000108947 */ /* 0x001fea0003800000 */
[----:B------:R-:W-:-:S07]  /*0950*/  MOV R8, 0x970 ;  /* 0x0000097000087802 */ /* 0x000fce0000000f00 */
[----:B-1----:R-:W-:Y:S05]  /*0960*/  CALL.REL.NOINC `($__internal_0_$__cuda_sm20_sqrt_rn_f32_slowpath) ;  /* 0x00000000003c7944 */ /* 0x002fea0003c00000 */
[----:B------:R-:W-:Y:S01]  /*0970*/  IMAD.MOV.U32 R0, RZ, RZ, R7 ;  /* 0x000000ffff007224 */ /* 0x000fe200078e0007 */
[----:B------:R-:W-:Y:S06]  /*0980*/  BRA `(.L_x_6) ;  /* 0x0000000000107947 */ /* 0x000fec0003800000 */
.L_x_5:
[----:B-1----:R-:W-:Y:S01]  /*0990*/  FMUL.FTZ R4, R7, R0 ;  /* 0x0000000007047220 */ /* 0x002fe20000410000 */
[----:B------:R-:W-:-:S03]  /*09a0*/  FMUL.FTZ R0, R0, 0.5 ;  /* 0x3f00000000007820 */ /* 0x000fc60000410000 */
[----:B------:R-:W-:-:S04]  /*09b0*/  FFMA R7, -R4, R4, R7 ;  /* 0x0000000404077223 */ /* 0x000fc80000000107 */
[----:B------:R-:W-:-:S07]  /*09c0*/  FFMA R0, R7, R0, R4 ;  /* 0x0000000007007223 */ /* 0x000fce0000000004 */
.L_x_6:
[----:B------:R-:W-:Y:S05]  /*09d0*/  BSYNC.RECONVERGENT B0 ;  /* 0x0000000000007941 */ /* 0x000fea0003800200 */
.L_x_4:
[----:B------:R-:W0:Y:S01]  /*09e0*/  LDC.64 R4, c[0x0][0x380] ;  /* 0x0000e000ff047b82 */ /* 0x000e220000000a00 */
[----:B------:R-:W1:Y:S01]  /*09f0*/  F2I.TRUNC.NTZ R7, R0 ;  /* 0x0000000000077305 */ /* 0x000e62000020f100 */
[----:B------:R-:W-:-:S04]  /*0a00*/  IMAD R3, R2, 0x3, RZ ;  /* 0x0000000302037824 */ /* 0x000fc800078e02ff */
[----:B0-----:R-:W-:-:S05]  /*0a10*/  IMAD.WIDE R2, R3, 0x4, R4 ;  /* 0x0000000403027825 */ /* 0x001fca00078e0204 */
[----:B-1----:R-:W-:Y:S04]  /*0a20*/  STG.E desc[UR8][R2.64], R7 ;  /* 0x0000000702007986 */ /* 0x002fe8000c101908 */
[----:B------:R-:W-:Y:S04]  /*0a30*/  STG.E desc[UR8][R2.64+0x4], R7 ;  /* 0x0000040702007986 */ /* 0x000fe8000c101908 */
[----:B------:R-:W-:Y:S01]  /*0a40*/  STG.E desc[UR8][R2.64+0x8], R7 ;  /* 0x0000080702007986 */ /* 0x000fe2000c101908 */
[----:B------:R-:W-:Y:S05]  /*0a50*/  EXIT ;  /* 0x000000000000794d */ /* 0x000fea0003800000 */
        .weak           $__internal_0_$__cuda_sm20_sqrt_rn_f32_slowpath
        .type           $__internal_0_$__cuda_sm20_sqrt_rn_f32_slowpath,@function
        .size           $__internal_0_$__cuda_sm20_sqrt_rn_f32_slowpath,(.L_x_21 - $__internal_0_$__cuda_sm20_sqrt_rn_f32_slowpath)
$__internal_0_$__cuda_sm20_sqrt_rn_f32_slowpath:
[----:B------:R-:W-:-:S13]  /*0a60*/  LOP3.LUT P0, RZ, R7, 0x7fffffff, RZ, 0xc0, !PT ;  /* 0x7fffffff07ff7812 */ /* 0x000fda000780c0ff */
[----:B------:R-:W-:Y:S05]  /*0a70*/  @!P0 BRA `(.L_x_7) ;  /* 0x0000000000448947 */ /* 0x000fea0003800000 */
[----:B------:R-:W-:Y:S02]  /*0a80*/  FSETP.GEU.FTZ.AND P0, PT, R7, RZ, PT ;  /* 0x000000ff0700720b */ /* 0x000fe40003f1e000 */
[----:B------:R-:W-:-:S11]  /*0a90*/  MOV R0, R7 ;  /* 0x0000000700007202 */ /* 0x000fd60000000f00 */
[----:B------:R-:W-:Y:S01]  /*0aa0*/  @!P0 MOV R7, 0x7fffffff ;  /* 0x7fffffff00078802 */ /* 0x000fe20000000f00 */
[----:B------:R-:W-:Y:S06]  /*0ab0*/  @!P0 BRA `(.L_x_7) ;  /* 0x0000000000348947 */ /* 0x000fec0003800000 */
[----:B------:R-:W-:-:S13]  /*0ac0*/  FSETP.GTU.FTZ.AND P0, PT, |R0|, +INF , PT ;  /* 0x7f8000000000780b */ /* 0x000fda0003f1c200 */
[----:B------:R-:W-:Y:S01]  /*0ad0*/  @P0 FADD.FTZ R7, R0, 1 ;  /* 0x3f80000000070421 */ /* 0x000fe20000010000 */
[----:B------:R-:W-:Y:S06]  /*0ae0*/  @P0 BRA `(.L_x_7) ;  /* 0x0000000000280947 */ /* 0x000fec0003800000 */
[----:B------:R-:W-:-:S13]  /*0af0*/  FSETP.NEU.FTZ.AND P0, PT, |R0|, +INF , PT ;  /* 0x7f8000000000780b */ /* 0x000fda0003f1d200 */
[----:B------:R-:W-:Y:S01]  /*0b00*/  @P0 FFMA R3, R0, 1.84467440737095516160e+19, RZ ;  /* 0x5f80000000030823 */ /* 0x000fe200000000ff */
[----:B------:R-:W-:-:S03]  /*0b10*/  @!P0 IMAD.MOV.U32 R7, RZ, RZ, R0 ;  /* 0x000000ffff078224 */ /* 0x000fc600078e0000 */
[----:B------:R-:W0:Y:S02]  /*0b20*/  @P0 MUFU.RSQ R4, R3 ;  /* 0x0000000300040308 */ /* 0x000e240000001400 */
[----:B0-----:R-:W-:Y:S01]  /*0b30*/  @P0 FMUL.FTZ R6, R3, R4 ;  /* 0x0000000403060220 */ /* 0x001fe20000410000 */
[----:B------:R-:W-:-:S03]  /*0b40*/  @P0 FMUL.FTZ R4, R4, 0.5 ;  /* 0x3f00000004040820 */ /* 0x000fc60000410000 */
[----:B------:R-:W-:-:S04]  /*0b50*/  @P0 FADD.FTZ R5, -R6, -RZ ;  /* 0x800000ff06050221 */ /* 0x000fc80000010100 */
[----:B------:R-:W-:-:S04]  /*0b60*/  @P0 FFMA R5, R6, R5, R3 ;  /* 0x0000000506050223 */ /* 0x000fc80000000003 */
[----:B------:R-:W-:-:S04]  /*0b70*/  @P0 FFMA R4, R5, R4, R6 ;  /* 0x0000000405040223 */ /* 0x000fc80000000006 */
[----:B------:R-:W-:-:S07]  /*0b80*/  @P0 FMUL.FTZ R7, R4, 2.3283064365386962891e-10 ;  /* 0x2f80000004070820 */ /* 0x000fce0000410000 */
.L_x_7:
[----:B------:R-:W-:Y:S01]  /*0b90*/  HFMA2 R5, -RZ, RZ, 0, 0 ;  /* 0x00000000ff057431 */ /* 0x000fe200000001ff */
[----:B------:R-:W-:-:S04]  /*0ba0*/  MOV R4, R8 ;  /* 0x0000000800047202 */ /* 0x000fc80000000f00 */
[----:B------:R-:W-:Y:S05]  /*0bb0*/  RET.REL.NODEC R4 `(_Z12kernel_sobelPjS_jjPi) ;  /* 0xfffffff404107950 */ /* 0x000fea0003c3ffff */
.L_x_8:
        /* <DEDUP_REMOVED lines=12> */
.L_x_21:


//--------------------- .text._Z22kernel_convolution_rgbPjS_jjPfj --------------------------
	.section	.text._Z22kernel_convolution_rgbPjS_jjPfj,"ax",@progbits
	.align	128
        .global         _Z22kernel_convolution_rgbPjS_jjPfj
        .type           _Z22kernel_convolution_rgbPjS_jjPfj,@function
        .size           _Z22kernel_convolution_rgbPjS_jjPfj,(.L_x_27 - _Z22kernel_convolution_rgbPjS_jjPfj)
        .other          _Z22kernel_convolution_rgbPjS_jjPfj,@"STO_CUDA_ENTRY STV_DEFAULT"
_Z22kernel_convolution_rgbPjS_jjPfj:
.text._Z22kernel_convolution_rgbPjS_jjPfj:
[----:B------:R-:W-:Y:S01]  /*0000*/  LDC R1, c[0x0][0x37c] ;  /* 0x0000df00ff017b82 */ /* 0x000fe20000000800 */
[----:B------:R-:W0:Y:S07]  /*0010*/  S2R R2, SR_TID.X ;  /* 0x0000000000027919 */ /* 0x000e2e0000002100 */
[----:B------:R-:W1:Y:S01]  /*0020*/  LDC R10, c[0x0][0x3a0] ;  /* 0x0000e800ff0a7b82 */ /* 0x000e620000000800 */
[----:B------:R-:W2:Y:S01]  /*0030*/  LDCU UR6, c[0x0][0x370] ;  /* 0x00006e00ff0677ac */ /* 0x000ea20008000800 */
[----:B------:R-:W0:Y:S01]  /*0040*/  S2R R3, SR_TID.Y ;  /* 0x0000000000037919 */ /* 0x000e220000002200 */
[----:B------:R-:W0:Y:S01]  /*0050*/  LDCU UR7, c[0x0][0x360] ;  /* 0x00006c00ff0777ac */ /* 0x000e220008000800 */
[----:B------:R-:W3:Y:S01]  /*0060*/  LDCU.64 UR8, c[0x0][0x358] ;  /* 0x00006b00ff0877ac */ /* 0x000ee20008000a00 */
[----:B------:R-:W4:Y:S01]  /*0070*/  LDCU UR10, c[0x0][0x390] ;  /* 0x00007200ff0a77ac */ /* 0x000f220008000800 */
[----:B-1----:R-:W-:-:S02]  /*0080*/  IMAD R5, R10, R10, RZ ;  /* 0x0000000a0a057224 */ /* 0x002fc400078e02ff */
[----:B0-----:R-:W-:-:S05]  /*0090*/  IMAD R4, R3, UR7, R2 ;  /* 0x0000000703047c24 */ /* 0x001fca000f8e0202 */
[----:B------:R-:W-:-:S13]  /*00a0*/  ISETP.GE.AND P2, PT, R4, R5, PT ;  /* 0x000000050400720c */ /* 0x000fda0003f46270 */
[----:B------:R-:W0:Y:S02]  /*00b0*/  @!P2 LDC.64 R6, c[0x0][0x398] ;  /* 0x0000e600ff06ab82 */ /* 0x000e240000000a00 */
[----:B0-----:R-:W-:-:S05]  /*00c0*/  @!P2 IMAD.WIDE.U32 R6, R4, 0x4, R6 ;  /* 0x000000040406a825 */ /* 0x001fca00078e0006 */
[----:B---3--:R0:W3:Y:S01]  /*00d0*/  @!P2 LDG.E R5, desc[UR8][R6.64] ;  /* 0x000000080605a981 */ /* 0x0080e2000c1e1900 */
[----:B----4-:R-:W1:Y:S01]  /*00e0*/  I2F.U32.RP R0, UR10 ;  /* 0x0000000a00007d06 */ /* 0x010e620008209000 */
[----:B------:R-:W-:Y:S01]  /*00f0*/  S2UR UR5, SR_CTAID.X ;  /* 0x00000000000579c3 */ /* 0x000fe20000002500 */
[----:B------:R-:W-:Y:S01]  /*0100*/  ISETP.NE.U32.AND P3, PT, RZ, UR10, PT ;  /* 0x0000000aff007c0c */ /* 0x000fe2000bf65070 */
[----:B------:R-:W4:Y:S01]  /*0110*/  @!P2 S2R R16, SR_CgaCtaId ;  /* 0x000000000010a919 */ /* 0x000f220000008800 */
[----:B------:R-:W-:-:S05]  /*0120*/  @!P2 MOV R11, 0x400 ;  /* 0x00000400000ba802 */ /* 0x000fca0000000f00 */
[----:B------:R-:W2:Y:S01]  /*0130*/  S2UR UR4, SR_CTAID.Y ;  /* 0x00000000000479c3 */ /* 0x000ea20000002600 */
[----:B-1----:R-:W1:Y:S07]  /*0140*/  MUFU.RCP R0, R0 ;  /* 0x0000000000007308 */ /* 0x002e6e0000001000 */
[----:B------:R-:W0:Y:S01]  /*0150*/  LDC R8, c[0x0][0x364] ;  /* 0x0000d900ff087b82 */ /* 0x000e220000000800 */
[----:B-1----:R-:W-:Y:S01]  /*0160*/  VIADD R12, R0, 0xffffffe ;  /* 0x0ffffffe000c7836 */ /* 0x002fe20000000000 */
[----:B--2---:R-:W-:Y:S01]  /*0170*/  UIMAD UR5, UR4, UR6, UR5 ;  /* 0x00000006040572a4 */ /* 0x004fe2000f8e0205 */
[----:B------:R-:W1:Y:S02]  /*0180*/  LDCU UR6, c[0x0][0x394] ;  /* 0x00007280ff0677ac */ /* 0x000e640008000800 */
[----:B------:R2:W5:Y:S01]  /*0190*/  F2I.FTZ.U32.TRUNC.NTZ R13, R12 ;  /* 0x0000000c000d7305 */ /* 0x000562000021f000 */
[----:B----4-:R-:W-:Y:S01]  /*01a0*/  @!P2 LEA R11, R16, R11, 0x18 ;  /* 0x0000000b100ba211 */ /* 0x010fe200078ec0ff */
[----:B0-----:R-:W-:-:S02]  /*01b0*/  IMAD R7, R8, UR7, RZ ;  /* 0x0000000708077c24 */ /* 0x001fc4000f8e02ff */
[----:B--2---:R-:W-:Y:S02]  /*01c0*/  IMAD.MOV.U32 R12, RZ, RZ, RZ ;  /* 0x000000ffff0c7224 */ /* 0x004fe400078e00ff */
[----:B------:R-:W-:Y:S02]  /*01d0*/  IMAD R0, R7, UR5, R4 ;  /* 0x0000000507007c24 */ /* 0x000fe4000f8e0204 */
[----:B------:R-:W-:Y:S02]  /*01e0*/  @!P2 IMAD R4, R4, 0x4, R11 ;  /* 0x000000040404a824 */ /* 0x000fe400078e020b */
[----:B-----5:R-:W-:Y:S01]  /*01f0*/  IMAD.MOV R9, RZ, RZ, -R13 ;  /* 0x000000ffff097224 */ /* 0x020fe200078e0a0d */
[----:B-1----:R-:W-:-:S03]  /*0200*/  UIMAD UR4, UR10, UR6, URZ ;  /* 0x000000060a0472a4 */ /* 0x002fc6000f8e02ff */
[----:B------:R-:W-:-:S04]  /*0210*/  IMAD R9, R9, UR10, RZ ;  /* 0x0000000a09097c24 */ /* 0x000fc8000f8e02ff */
[----:B------:R-:W-:-:S06]  /*0220*/  IMAD.HI.U32 R13, R13, R9, R12 ;  /* 0x000000090d0d7227 */ /* 0x000fcc00078e000c */
[----:B------:R-:W-:-:S04]  /*0230*/  IMAD.HI.U32 R7, R13, R0, RZ ;  /* 0x000000000d077227 */ /* 0x000fc800078e00ff */
[----:B------:R-:W-:-:S04]  /*0240*/  IMAD.MOV R9, RZ, RZ, -R7 ;  /* 0x000000ffff097224 */ /* 0x000fc800078e0a07 */
[----:B------:R-:W-:-:S05]  /*0250*/  IMAD R6, R9, UR10, R0 ;  /* 0x0000000a09067c24 */ /* 0x000fca000f8e0200 */
[----:B------:R-:W-:-:S13]  /*0260*/  ISETP.GE.U32.AND P0, PT, R6, UR10, PT ;  /* 0x0000000a06007c0c */ /* 0x000fda000bf06070 */
[----:B------:R-:W-:Y:S02]  /*0270*/  @P0 VIADD R6, R6, -UR10 ;  /* 0x8000000a06060c36 */ /* 0x000fe40008000000 */
[----:B------:R-:W-:-:S03]  /*0280*/  @P0 VIADD R7, R7, 0x1 ;  /* 0x0000000107070836 */ /* 0x000fc60000000000 */
[----:B------:R-:W-:Y:S02]  /*0290*/  ISETP.GE.U32.AND P1, PT, R6, UR10, PT ;  /* 0x0000000a06007c0c */ /* 0x000fe4000bf26070 */
[----:B------:R-:W-:-:S04]  /*02a0*/  IADD3 R6, PT, PT, R10, -0x1, RZ ;  /* 0xffffffff0a067810 */ /* 0x000fc80007ffe0ff */
[----:B------:R-:W-:-:S04]  /*02b0*/  SHF.R.U32.HI R6, RZ, 0x1, R6 ;  /* 0x00000001ff067819 */ /* 0x000fc80000011606 */
[----:B------:R-:W-:-:S03]  /*02c0*/  IADD3 R14, PT, PT, -R6, UR6, RZ ;  /* 0x00000006060e7c10 */ /* 0x000fc6000fffe1ff */
[----:B------:R-:W-:Y:S01]  /*02d0*/  @P1 VIADD R7, R7, 0x1 ;  /* 0x0000000107071836 */ /* 0x000fe20000000000 */
[----:B------:R-:W-:-:S04]  /*02e0*/  @!P3 LOP3.LUT R7, RZ, UR10, RZ, 0x33, !PT ;  /* 0x0000000aff07bc12 */ /* 0x000fc8000f8e33ff */
[----:B------:R-:W-:Y:S01]  /*02f0*/  ISETP.GE.U32.AND P1, PT, R7, R14, PT ;  /* 0x0000000e0700720c */ /* 0x000fe20003f26070 */
[----:B------:R-:W-:-:S03]  /*0300*/  IMAD.MOV R9, RZ, RZ, -R7 ;  /* 0x000000ffff097224 */ /* 0x000fc600078e0a07 */
[----:B------:R-:W-:Y:S01]  /*0310*/  ISETP.GE.AND P1, PT, R7, R6, !P1 ;  /* 0x000000060700720c */ /* 0x000fe20004f26270 */
[----:B------:R-:W-:-:S05]  /*0320*/  IMAD R9, R9, UR10, R0 ;  /* 0x0000000a09097c24 */ /* 0x000fca000f8e0200 */
[----:B------:R-:W-:-:S04]  /*0330*/  ISETP.GE.AND P0, PT, R9, R6, PT ;  /* 0x000000060900720c */ /* 0x000fc80003f06270 */
[----:B------:R-:W-:-:S13]  /*0340*/  ISETP.GE.U32.OR P0, PT, R0, UR4, !P0 ;  /* 0x0000000400007c0c */ /* 0x000fda000c706470 */
[----:B------:R-:W-:-:S04]  /*0350*/  @!P0 IADD3 R12, PT, PT, -R6, UR10, RZ ;  /* 0x0000000a060c8c10 */ /* 0x000fc8000fffe1ff */
[----:B------:R-:W-:-:S04]  /*0360*/  ISETP.LT.U32.AND P0, PT, R9, R12, !P0 ;  /* 0x0000000c0900720c */ /* 0x000fc80004701070 */
[----:B------:R-:W-:Y:S01]  /*0370*/  PLOP3.LUT P0, PT, P0, P1, PT, 0x80, 0x8 ;  /* 0x000000000008781c */ /* 0x000fe20000703070 */
[----:B---3--:R0:W-:Y:S01]  /*0380*/  @!P2 STS [R4], R5 ;  /* 0x000000050400a388 */ /* 0x0081e20000000800 */
[----:B------:R-:W-:Y:S11]  /*0390*/  BAR.SYNC.DEFER_BLOCKING 0x0 ;  /* 0x0000000000007b1d */ /* 0x000ff60000010000 */
[----:B------:R-:W-:Y:S05]  /*03a0*/  @!P0 EXIT ;  /* 0x000000000000894d */ /* 0x000fea0003800000 */
[----:B------:R-:W-:Y:S01]  /*03b0*/  ISETP.NE.AND P0, PT, R10, RZ, PT ;  /* 0x000000ff0a00720c */ /* 0x000fe20003f05270 */
[----:B------:R-:W-:Y:S02]  /*03c0*/  IMAD.MOV.U32 R20, RZ, RZ, RZ ;  /* 0x000000ffff147224 */ /* 0x000fe400078e00ff */
[----:B------:R-:W-:Y:S02]  /*03d0*/  IMAD.MOV.U32 R16, RZ, RZ, RZ ;  /* 0x000000ffff107224 */ /* 0x000fe400078e00ff */
[----:B------:R-:W-:-:S08]  /*03e0*/  IMAD.MOV.U32 R15, RZ, RZ, RZ ;  /* 0x000000ffff0f7224 */ /* 0x000fd000078e00ff */
[----:B------:R-:W-:Y:S05]  /*03f0*/  @!P0 BRA `(.L_x_9) ;  /* 0x0000000800c48947 */ /* 0x000fea0003800000 */
[----:B------:R-:W-:Y:S01]  /*0400*/  IMAD R3, R8, UR5, R3 ;  /* 0x0000000508037c24 */ /* 0x000fe2000f8e0203 */
[C---:B------:R-:W-:Y:S01]  /*0410*/  LOP3.LUT R21, R10.reuse, 0x3, RZ, 0xc0, !PT ;  /* 0x000000030a157812 */ /* 0x040fe200078ec0ff */
[----:B------:R-:W-:Y:S01]  /*0420*/  IMAD.IADD R8, R9, 0x1, -R6 ;  /* 0x0000000109087824 */ /* 0x000fe200078e0a06 */
[C---:B------:R-:W-:Y:S01]  /*0430*/  LOP3.LUT R9, R10.reuse, 0xfffffffc, RZ, 0xc0, !PT ;  /* 0xfffffffc0a097812 */ /* 0x040fe200078ec0ff */
[----:B------:R-:W-:Y:S01]  /*0440*/  IMAD R3, R3, UR7, R2 ;  /* 0x0000000703037c24 */ /* 0x000fe2000f8e0202 */
[----:B------:R-:W-:Y:S01]  /*0450*/  SHF.L.U32 R10, R10, 0x2, RZ ;  /* 0x000000020a0a7819 */ /* 0x000fe200000006ff */
[----:B------:R-:W-:Y:S01]  /*0460*/  IMAD.IADD R7, R7, 0x1, -R6 ;  /* 0x0000000107077824 */ /* 0x000fe200078e0a06 */
[----:B------:R-:W-:Y:S01]  /*0470*/  UMOV UR4, URZ ;  /* 0x000000ff00047c82 */ /* 0x000fe20008000000 */
[----:B------:R-:W-:Y:S02]  /*0480*/  IMAD.MOV.U32 R15, RZ, RZ, RZ ;  /* 0x000000ffff0f7224 */ /* 0x000fe400078e00ff */
[----:B------:R-:W-:-:S02]  /*0490*/  IMAD.MOV.U32 R16, RZ, RZ, RZ ;  /* 0x000000ffff107224 */ /* 0x000fc400078e00ff */
[----:B------:R-:W-:Y:S02]  /*04a0*/  IMAD.MOV.U32 R20, RZ, RZ, RZ ;  /* 0x000000ffff147224 */ /* 0x000fe400078e00ff */
[----:B------:R-:W-:Y:S02]  /*04b0*/  IMAD.MOV R11, RZ, RZ, -R9 ;  /* 0x000000ffff0b7224 */ /* 0x000fe400078e0a09 */
[----:B------:R-:W-:-:S07]  /*04c0*/  IMAD.IADD R12, R3, 0x1, -R6 ;  /* 0x00000001030c7824 */ /* 0x000fce00078e0a06 */
.L_x_14:
[----:B-1----:R-:W1:Y:S01]  /*04d0*/  LDC R13, c[0x0][0x3a0] ;  /* 0x0000e800ff0d7b82 */ /* 0x002e620000000800 */
[----:B--2---:R-:W2:Y:S01]  /*04e0*/  LDCU UR6, c[0x0][0x390] ;  /* 0x00007200ff0677ac */ /* 0x004ea20008000800 */
[----:B0-----:R-:W-:Y:S02]  /*04f0*/  VIADD R3, R7, UR4 ;  /* 0x0000000407037c36 */ /* 0x001fe40008000000 */
[----:B0-----:R-:W-:Y:S02]  /*0500*/  HFMA2 R4, -RZ, RZ, 0, 0 ;  /* 0x00000000ff047431 */ /* 0x001fe400000001ff */
[----:B--2---:R-:W-:Y:S01]  /*0510*/  IMAD R14, R3, UR6, R8 ;  /* 0x00000006030e7c24 */ /* 0x004fe2000f8e0208 */
[----:B-1----:R-:W-:-:S13]  /*0520*/  ISETP.GE.U32.AND P0, PT, R13, 0x4, PT ;  /* 0x000000040d00780c */ /* 0x002fda0003f06070 */
[----:B---34-:R-:W-:Y:S05]  /*0530*/  @!P0 BRA `(.L_x_10) ;  /* 0x0000000400448947 */ /* 0x018fea0003800000 */
[----:B------:R-:W0:Y:S01]  /*0540*/  S2R R17, SR_CgaCtaId ;  /* 0x0000000000117919 */ /* 0x000e220000008800 */
[----:B------:R-:W1:Y:S01]  /*0550*/  LDC.64 R2, c[0x0][0x388] ;  /* 0x0000e200ff027b82 */ /* 0x000e620000000a00 */
[----:B------:R-:W-:Y:S01]  /*0560*/  MOV R4, 0x400 ;  /* 0x0000040000047802 */ /* 0x000fe20000000f00 */
[----:B------:R-:W-:Y:S01]  /*0570*/  IMAD.MOV.U32 R18, RZ, RZ, R11 ;  /* 0x000000ffff127224 */ /* 0x000fe200078e000b */
[----:B------:R-:W-:-:S05]  /*0580*/  IADD3 R5, PT, PT, -R6, UR4, RZ ;  /* 0x0000000406057c10 */ /* 0x000fca000fffe1ff */
[----:B------:R-:W-:Y:S01]  /*0590*/  IMAD R5, R5, UR6, R12 ;  /* 0x0000000605057c24 */ /* 0x000fe2000f8e020c */
[----:B0-----:R-:W-:-:S05]  /*05a0*/  LEA R17, R17, R4, 0x18 ;  /* 0x0000000411117211 */ /* 0x001fca00078ec0ff */
[----:B------:R-:W-:Y:S02]  /*05b0*/  IMAD R19, R10, UR4, R17 ;  /* 0x000000040a137c24 */ /* 0x000fe4000f8e0211 */
[----:B------:R-:W-:Y:S02]  /*05c0*/  IMAD R17, R5, 0x3, RZ ;  /* 0x0000000305117824 */ /* 0x000fe400078e02ff */
[----:B------:R-:W-:-:S07]  /*05d0*/  VIADD R19, R19, 0x8 ;  /* 0x0000000813137836 */ /* 0x000fce0000000000 */
.L_x_11:
[----:B-1----:R-:W-:Y:S01]  /*05e0*/  IMAD.WIDE R4, R17, 0x4, R2 ;  /* 0x0000000411047825 */ /* 0x002fe200078e0202 */
[----:B------:R-:W0:Y:S04]  /*05f0*/  LDS R26, [R19+-0x8] ;  /* 0xfffff800131a7984 */ /* 0x000e280000000800 */
[----:B--2---:R-:W2:Y:S04]  /*0600*/  LDG.E R23, desc[UR8][R4.64] ;  /* 0x0000000804177981 */ /* 0x004ea8000c1e1900 */
[----:B---3--:R-:W3:Y:S04]  /*0610*/  LDG.E R22, desc[UR8][R4.64+0x4] ;  /* 0x0000040804167981 */ /* 0x008ee8000c1e1900 */
[----:B----4-:R-:W4:Y:S01]  /*0620*/  LDG.E R25, desc[UR8][R4.64+0x8] ;  /* 0x0000080804197981 */ /* 0x010f22000c1e1900 */
[----:B------:R-:W-:-:S03]  /*0630*/  I2FP.F32.S32 R24, R20 ;  /* 0x0000001400187245 */ /* 0x000fc60000201400 */
[----:B------:R-:W5:Y:S01]  /*0640*/  LDG.E R20, desc[UR8][R4.64+0xc] ;  /* 0x00000c0804147981 */ /* 0x000f62000c1e1900 */
[----:B------:R-:W-:Y:S02]  /*0650*/  I2FP.F32.S32 R29, R16 ;  /* 0x00000010001d7245 */ /* 0x000fe40000201400 */
[----:B------:R-:W-:Y:S01]  /*0660*/  I2FP.F32.S32 R15, R15 ;  /* 0x0000000f000f7245 */ /* 0x000fe20000201400 */
[----:B------:R-:W5:Y:S01]  /*0670*/  LDG.E R16, desc[UR8][R4.64+0x1c] ;  /* 0x00001c0804107981 */ /* 0x000f62000c1e1900 */
[----:B--2---:R-:W-:-:S05]  /*0680*/  I2FP.F32.U32 R23, R23 ;  /* 0x0000001700177245 */ /* 0x004fca0000201000 */
[----:B0-----:R-:W-:Y:S02]  /*0690*/  FFMA R23, R23, R26, R24 ;  /* 0x0000001a17177223 */ /* 0x001fe40000000018 */
[----:B------:R-:W2:Y:S01]  /*06a0*/  LDG.E R24, desc[UR8][R4.64+0x10] ;  /* 0x0000100804187981 */ /* 0x000ea2000c1e1900 */
[----:B---3--:R-:W-:-:S03]  /*06b0*/  I2FP.F32.U32 R27, R22 ;  /* 0x00000016001b7245 */ /* 0x008fc60000201000 */
[----:B------:R-:W3:Y:S01]  /*06c0*/  LDG.E R22, desc[UR8][R4.64+0x14] ;  /* 0x0000140804167981 */ /* 0x000ee2000c1e1900 */
[----:B----4-:R-:W-:Y:S01]  /*06d0*/  I2FP.F32.U32 R25, R25 ;  /* 0x0000001900197245 */ /* 0x010fe20000201000 */
[----:B------:R-:W-:-:S04]  /*06e0*/  FFMA R27, R26, R27, R29 ;  /* 0x0000001b1a1b7223 */ /* 0x000fc8000000001d */
[----:B------:R-:W-:Y:S02]  /*06f0*/  FFMA R26, R26, R25, R15 ;  /* 0x000000191a1a7223 */ /* 0x000fe4000000000f */
[----:B------:R-:W4:Y:S04]  /*0700*/  LDG.E R15, desc[UR8][R4.64+0x18] ;  /* 0x00001808040f7981 */ /* 0x000f28000c1e1900 */
[----:B------:R-:W0:Y:S01]  /*0710*/  LDS R25, [R19+-0x4] ;  /* 0xfffffc0013197984 */ /* 0x000e220000000800 */
[----:B------:R-:W1:Y:S08]  /*0720*/  F2I.TRUNC.NTZ R23, R23 ;  /* 0x0000001700177305 */ /* 0x000e70000020f100 */
[----:B------:R-:W-:Y:S01]  /*0730*/  F2I.TRUNC.NTZ R27, R27 ;  /* 0x0000001b001b7305 */ /* 0x000fe2000020f100 */
[----:B-----5:R-:W-:-:S02]  /*0740*/  I2FP.F32.U32 R20, R20 ;  /* 0x0000001400147245 */ /* 0x020fc40000201000 */
[----:B-1----:R-:W-:-:S05]  /*0750*/  I2FP.F32.S32 R29, R23 ;  /* 0x00000017001d7245 */ /* 0x002fca0000201400 */
[----:B------:R-:W1:Y:S01]  /*0760*/  F2I.TRUNC.NTZ R26, R26 ;  /* 0x0000001a001a7305 */ /* 0x000e62000020f100 */
[----:B0-----:R-:W-:Y:S01]  /*0770*/  FFMA R28, R20, R25, R29 ;  /* 0x00000019141c7223 */ /* 0x001fe2000000001d */
[----:B-1----:R-:W-:Y:S02]  /*0780*/  I2FP.F32.S32 R23, R26 ;  /* 0x0000001a00177245 */ /* 0x002fe40000201400 */
[----:B------:R-:W5:Y:S04]  /*0790*/  LDG.E R26, desc[UR8][R4.64+0x2c] ;  /* 0x00002c08041a7981 */ /* 0x000f68000c1e1900 */
[----:B------:R-:W0:Y:S02]  /*07a0*/  F2I.TRUNC.NTZ R28, R28 ;  /* 0x0000001c001c7305 */ /* 0x000e24000020f100 */
[----:B0-----:R-:W-:-:S02]  /*07b0*/  I2FP.F32.S32 R29, R28 ;  /* 0x0000001c001d7245 */ /* 0x001fc40000201400 */
[----:B--2---:R-:W-:Y:S02]  /*07c0*/  I2FP.F32.U32 R20, R24 ;  /* 0x0000001800147245 */ /* 0x004fe40000201000 */
[----:B------:R-:W-:-:S05]  /*07d0*/  I2FP.F32.S32 R24, R27 ;  /* 0x0000001b00187245 */ /* 0x000fca0000201400 */
[----:B------:R-:W-:Y:S02]  /*07e0*/  FFMA R20, R25, R20, R24 ;  /* 0x0000001419147223 */ /* 0x000fe40000000018 */
[----:B------:R-:W0:Y:S01]  /*07f0*/  LDS R24, [R19] ;  /* 0x0000000013187984 */ /* 0x000e220000000800 */
[----:B---3--:R-:W-:-:S05]  /*0800*/  I2FP.F32.U32 R22, R22 ;  /* 0x0000001600167245 */ /* 0x008fca0000201000 */
[----:B------:R-:W-:Y:S02]  /*0810*/  FFMA R25, R25, R22, R23 ;  /* 0x0000001619197223 */ /* 0x000fe40000000017 */
[----:B------:R-:W2:Y:S01]  /*0820*/  LDG.E R22, desc[UR8][R4.64+0x20] ;  /* 0x0000200804167981 */ /* 0x000ea2000c1e1900 */
[----:B----4-:R-:W-:-:S03]  /*0830*/  I2FP.F32.U32 R15, R15 ;  /* 0x0000000f000f7245 */ /* 0x010fc60000201000 */
[----:B------:R-:W3:Y:S02]  /*0840*/  LDG.E R23, desc[UR8][R4.64+0x24] ;  /* 0x0000240804177981 */ /* 0x000ee4000c1e1900 */
[----:B0-----:R-:W-:Y:S02]  /*0850*/  FFMA R29, R15, R24, R29 ;  /* 0x000000180f1d7223 */ /* 0x001fe4000000001d */
[----:B------:R0:W4:Y:S01]  /*0860*/  LDG.E R15, desc[UR8][R4.64+0x28] ;  /* 0x00002808040f7981 */ /* 0x000122000c1e1900 */
[----:B------:R-:W1:Y:S01]  /*0870*/  F2I.TRUNC.NTZ R20, R20 ;  /* 0x0000001400147305 */ /* 0x000e62000020f100 */
[----:B------:R-:W-:-:S07]  /*0880*/  I2FP.F32.U32 R27, R16 ;  /* 0x00000010001b7245 */ /* 0x000fce0000201000 */
[----:B------:R-:W5:Y:S01]  /*0890*/  F2I.TRUNC.NTZ R25, R25 ;  /* 0x0000001900197305 */ /* 0x000f62000020f100 */
[----:B-1----:R-:W-:-:S05]  /*08a0*/  I2FP.F32.S32 R16, R20 ;  /* 0x0000001400107245 */ /* 0x002fca0000201400 */
[----:B------:R-:W-:Y:S02]  /*08b0*/  FFMA R16, R24, R27, R16 ;  /* 0x0000001b18107223 */ /* 0x000fe40000000010 */
[----:B------:R1:W3:Y:S01]  /*08c0*/  LDS R27, [R19+0x4] ;  /* 0x00000400131b7984 */ /* 0x0002e20000000800 */
[----:B-----5:R-:W-:-:S03]  /*08d0*/  I2FP.F32.S32 R28, R25 ;  /* 0x00000019001c7245 */ /* 0x020fc60000201400 */
[----:B------:R-:W-:Y:S08]  /*08e0*/  F2I.TRUNC.NTZ R16, R16 ;  /* 0x0000001000107305 */ /* 0x000ff0000020f100 */
[----:B------:R-:W0:Y:S01]  /*08f0*/  F2I.TRUNC.NTZ R29, R29 ;  /* 0x0000001d001d7305 */ /* 0x000e22000020f100 */
[----:B------:R-:W-:Y:S01]  /*0900*/  I2FP.F32.U32 R26, R26 ;  /* 0x0000001a001a7245 */ /* 0x000fe20000201000 */
[----:B------:R-:W-:-:S05]  /*0910*/  VIADD R18, R18, 0x4 ;  /* 0x0000000412127836 */ /* 0x000fca0000000000 */
[----:B------:R-:W-:Y:S02]  /*0920*/  ISETP.NE.AND P0, PT, R18, RZ, PT ;  /* 0x000000ff1200720c */ /* 0x000fe40003f05270 */
[----:B0-----:R-:W-:Y:S01]  /*0930*/  I2FP.F32.S32 R5, R29 ;  /* 0x0000001d00057245 */ /* 0x001fe20000201400 */
[----:B------:R-:W-:Y:S02]  /*0940*/  VIADD R17, R17, 0xc ;  /* 0x0000000c11117836 */ /* 0x000fe40000000000 */
[----:B-1----:R-:W-:Y:S01]  /*0950*/  VIADD R19, R19, 0x10 ;  /* 0x0000001013137836 */ /* 0x002fe20000000000 */
[----:B--2---:R-:W-:-:S05]  /*0960*/  I2FP.F32.U32 R22, R22 ;  /* 0x0000001600167245 */ /* 0x004fca0000201000 */
[----:B------:R-:W-:-:S06]  /*0970*/  FFMA R4, R24, R22, R28 ;  /* 0x0000001618047223 */ /* 0x000fcc000000001c */
[----:B------:R-:W0:Y:S01]  /*0980*/  F2I.TRUNC.NTZ R4, R4 ;  /* 0x0000000400047305 */ /* 0x000e22000020f100 */
[----:B------:R-:W-:Y:S02]  /*0990*/  I2FP.F32.S32 R24, R16 ;  /* 0x0000001000187245 */ /* 0x000fe40000201400 */
[----:B---3--:R-:W-:-:S05]  /*09a0*/  I2FP.F32.U32 R20, R23 ;  /* 0x0000001700147245 */ /* 0x008fca0000201000 */
[----:B------:R-:W-:Y:S01]  /*09b0*/  FFMA R20, R20, R27, R5 ;  /* 0x0000001b14147223 */ /* 0x000fe20000000005 */
[----:B----4-:R-:W-:-:S05]  /*09c0*/  I2FP.F32.U32 R22, R15 ;  /* 0x0000000f00167245 */ /* 0x010fca0000201000 */
[C---:B------:R-:W-:Y:S01]  /*09d0*/  FFMA R22, R27.reuse, R22, R24 ;  /* 0x000000161b167223 */ /* 0x040fe20000000018 */
[----:B0-----:R-:W-:Y:S01]  /*09e0*/  I2FP.F32.S32 R24, R4 ;  /* 0x0000000400187245 */ /* 0x001fe20000201400 */
[----:B------:R-:W0:Y:S04]  /*09f0*/  F2I.TRUNC.NTZ R20, R20 ;  /* 0x0000001400147305 */ /* 0x000e28000020f100 */
[----:B------:R-:W-:-:S04]  /*0a00*/  FFMA R24, R27, R26, R24 ;  /* 0x0000001a1b187223 */ /* 0x000fc80000000018 */
[----:B------:R2:W3:Y:S08]  /*0a10*/  F2I.TRUNC.NTZ R16, R22 ;  /* 0x0000001600107305 */ /* 0x0004f0000020f100 */
[----:B------:R2:W4:Y:S01]  /*0a20*/  F2I.TRUNC.NTZ R15, R24 ;  /* 0x00000018000f7305 */ /* 0x000522000020f100 */
[----:B0-----:R-:W-:Y:S05]  /*0a30*/  @P0 BRA `(.L_x_11) ;  /* 0xfffffff800e80947 */ /* 0x001fea000383ffff */
[----:B------:R-:W-:-:S07]  /*0a40*/  IMAD.MOV.U32 R4, RZ, RZ, R9 ;  /* 0x000000ffff047224 */ /* 0x000fce00078e0009 */
.L_x_10:
[----:B------:R-:W-:-:S13]  /*0a50*/  ISETP.NE.AND P0, PT, R21, RZ, PT ;  /* 0x000000ff1500720c */ /* 0x000fda0003f05270 */
[----:B------:R-:W-:Y:S05]  /*0a60*/  @!P0 BRA `(.L_x_12) ;  /* 0x00000004001c8947 */ /* 0x000fea0003800000 */
[----:B------:R-:W-:Y:S02]  /*0a70*/  ISETP.NE.AND P0, PT, R21, 0x1, PT ;  /* 0x000000011500780c */ /* 0x000fe40003f05270 */
[----:B------:R-:W-:-:S11]  /*0a80*/  LOP3.LUT P1, RZ, R13, 0x1, RZ, 0xc0, !PT ;  /* 0x000000010dff7812 */ /* 0x000fd6000782c0ff */
[----:B------:R-:W-:Y:S05]  /*0a90*/  @!P0 BRA `(.L_x_13) ;  /* 0x0000000000a88947 */ /* 0x000fea0003800000 */
[----:B------:R-:W0:Y:S01]  /*0aa0*/  LDC.64 R2, c[0x0][0x388] ;  /* 0x0000e200ff027b82 */ /* 0x000e220000000a00 */
[----:B------:R-:W-:-:S05]  /*0ab0*/  IADD3 R5, PT, PT, R14, R4, RZ ;  /* 0x000000040e057210 */ /* 0x000fca0007ffe0ff */
[----:B------:R-:W-:-:S04]  /*0ac0*/  IMAD R5, R5, 0x3, RZ ;  /* 0x0000000305057824 */ /* 0x000fc800078e02ff */
[----:B0-----:R-:W-:-:S05]  /*0ad0*/  IMAD.WIDE R2, R5, 0x4, R2 ;  /* 0x0000000405027825 */ /* 0x001fca00078e0202 */
[----:B------:R-:W5:Y:S04]  /*0ae0*/  LDG.E R17, desc[UR8][R2.64+0x4] ;  /* 0x0000040802117981 */ /* 0x000f68000c1e1900 */
[----:B------:R-:W4:Y:S04]  /*0af0*/  LDG.E R18, desc[UR8][R2.64+0x8] ;  /* 0x0000080802127981 */ /* 0x000f28000c1e1900 */
[----:B------:R-:W4:Y:S04]  /*0b00*/  LDG.E R25, desc[UR8][R2.64] ;  /* 0x0000000802197981 */ /* 0x000f28000c1e1900 */
[----:B------:R-:W4:Y:S04]  /*0b10*/  LDG.E R5, desc[UR8][R2.64+0x10] ;  /* 0x0000100802057981 */ /* 0x000f28000c1e1900 */
[----:B--2---:R-:W2:Y:S04]  /*0b20*/  LDG.E R22, desc[UR8][R2.64+0x14] ;  /* 0x0000140802167981 */ /* 0x004ea8000c1e1900 */
[----:B------:R5:W2:Y:S01]  /*0b30*/  LDG.E R19, desc[UR8][R2.64+0xc] ;  /* 0x00000c0802137981 */ /* 0x000aa2000c1e1900 */
[----:B------:R-:W0:Y:S01]  /*0b40*/  S2R R27, SR_CgaCtaId ;  /* 0x00000000001b7919 */ /* 0x000e220000008800 */
[----:B------:R-:W-:Y:S01]  /*0b50*/  MOV R24, 0x400 ;  /* 0x0000040000187802 */ /* 0x000fe20000000f00 */
[----:B------:R-:W-:-:S03]  /*0b60*/  IMAD R23, R13, UR4, R4 ;  /* 0x000000040d177c24 */ /* 0x000fc6000f8e0204 */
[----:B0-----:R-:W-:-:S05]  /*0b70*/  LEA R24, R27, R24, 0x18 ;  /* 0x000000181b187211 */ /* 0x001fca00078ec0ff */
[----:B------:R-:W-:-:S05]  /*0b80*/  IMAD R26, R23, 0x4, R24 ;  /* 0x00000004171a7824 */ /* 0x000fca00078e0218 */
[----:B------:R-:W0:Y:S04]  /*0b90*/  LDS R23, [R26] ;  /* 0x000000001a177984 */ /* 0x000e280000000800 */
[----:B------:R-:W1:Y:S01]  /*0ba0*/  LDS R24, [R26+0x4] ;  /* 0x000004001a187984 */ /* 0x000e620000000800 */
[----:B---3--:R-:W-:Y:S02]  /*0bb0*/  I2FP.F32.S32 R16, R16 ;  /* 0x0000001000107245 */ /* 0x008fe40000201400 */
[----:B------:R-:W-:Y:S01]  /*0bc0*/  I2FP.F32.S32 R27, R20 ;  /* 0x00000014001b7245 */ /* 0x000fe20000201400 */
[----:B------:R-:W-:Y:S01]  /*0bd0*/  VIADD R4, R4, 0x2 ;  /* 0x0000000204047836 */ /* 0x000fe20000000000 */
[----:B-----5:R-:W-:Y:S02]  /*0be0*/  I2FP.F32.U32 R2, R17 ;  /* 0x0000001100027245 */ /* 0x020fe40000201000 */
[----:B----4-:R-:W-:-:S03]  /*0bf0*/  I2FP.F32.U32 R18, R18 ;  /* 0x0000001200127245 */ /* 0x010fc60000201000 */
[----:B0-----:R-:W-:Y:S01]  /*0c00*/  FFMA R2, R23, R2, R16 ;  /* 0x0000000217027223 */ /* 0x001fe20000000010 */
[----:B------:R-:W-:Y:S02]  /*0c10*/  I2FP.F32.S32 R16, R15 ;  /* 0x0000000f00107245 */ /* 0x000fe40000201400 */
[----:B------:R-:W-:-:S03]  /*0c20*/  I2FP.F32.U32 R20, R25 ;  /* 0x0000001900147245 */ /* 0x000fc60000201000 */
[----:B------:R-:W0:Y:S01]  /*0c30*/  F2I.TRUNC.NTZ R2, R2 ;  /* 0x0000000200027305 */ /* 0x000e22000020f100 */
[----:B------:R-:W-:Y:S01]  /*0c40*/  FFMA R18, R23, R18, R16 ;  /* 0x0000001217127223 */ /* 0x000fe20000000010 */
[----:B------:R-:W-:-:S06]  /*0c50*/  FFMA R20, R20, R23, R27 ;  /* 0x0000001714147223 */ /* 0x000fcc000000001b */
[----:B------:R-:W3:Y:S01]  /*0c60*/  F2I.TRUNC.NTZ R18, R18 ;  /* 0x0000001200127305 */ /* 0x000ee2000020f100 */
[----:B------:R-:W-:-:S07]  /*0c70*/  I2FP.F32.U32 R5, R5 ;  /* 0x0000000500057245 */ /* 0x000fce0000201000 */
[----:B------:R-:W4:Y:S01]  /*0c80*/  F2I.TRUNC.NTZ R20, R20 ;  /* 0x0000001400147305 */ /* 0x000f22000020f100 */
[----:B0-----:R-:W-:Y:S02]  /*0c90*/  I2FP.F32.S32 R3, R2 ;  /* 0x0000000200037245 */ /* 0x001fe40000201400 */
[----:B--2---:R-:W-:-:S03]  /*0ca0*/  I2FP.F32.U32 R19, R19 ;  /* 0x0000001300137245 */ /* 0x004fc60000201000 */
[----:B-1----:R-:W-:Y:S01]  /*0cb0*/  FFMA R3, R24, R5, R3 ;  /* 0x0000000518037223 */ /* 0x002fe20000000003 */
[----:B------:R-:W-:Y:S02]  /*0cc0*/  I2FP.F32.U32 R5, R22 ;  /* 0x0000001600057245 */ /* 0x000fe40000201000 */
[----:B---3--:R-:W-:Y:S02]  /*0cd0*/  I2FP.F32.S32 R15, R18 ;  /* 0x00000012000f7245 */ /* 0x008fe40000201400 */
[----:B----4-:R-:W-:-:S03]  /*0ce0*/  I2FP.F32.S32 R16, R20 ;  /* 0x0000001400107245 */ /* 0x010fc60000201400 */
[----:B------:R-:W-:Y:S02]  /*0cf0*/  FFMA R15, R24, R5, R15 ;  /* 0x00000005180f7223 */ /* 0x000fe4000000000f */
[----:B------:R-:W-:Y:S02]  /*0d00*/  FFMA R19, R19, R24, R16 ;  /* 0x0000001813137223 */ /* 0x000fe40000000010 */
[----:B------:R0:W1:Y:S08]  /*0d10*/  F2I.TRUNC.NTZ R16, R3 ;  /* 0x0000000300107305 */ /* 0x000070000020f100 */
[----:B------:R0:W2:Y:S08]  /*0d20*/  F2I.TRUNC.NTZ R20, R19 ;  /* 0x0000001300147305 */ /* 0x0000b0000020f100 */
[----:B-1----:R-:W3:Y:S02]  /*0d30*/  F2I.TRUNC.NTZ R15, R15 ;  /* 0x0000000f000f7305 */ /* 0x002ee4000020f100 */
.L_x_13:
[----:B------:R-:W-:Y:S05]  /*0d40*/  @!P1 BRA `(.L_x_12) ;  /* 0x0000000000649947 */ /* 0x000fea0003800000 */
[----:B0-----:R-:W0:Y:S01]  /*0d50*/  LDC.64 R2, c[0x0][0x388] ;  /* 0x0000e200ff027b82 */ /* 0x001e220000000a00 */
[----:B------:R-:W-:-:S04]  /*0d60*/  IMAD.IADD R14, R14, 0x1, R4 ;  /* 0x000000010e0e7824 */ /* 0x000fc800078e0204 */
[----:B------:R-:W-:-:S04]  /*0d70*/  IMAD R5, R14, 0x3, RZ ;  /* 0x000000030e057824 */ /* 0x000fc800078e02ff */
[----:B0-----:R-:W-:-:S05]  /*0d80*/  IMAD.WIDE R2, R5, 0x4, R2 ;  /* 0x0000000405027825 */ /* 0x001fca00078e0202 */
[----:B------:R-:W5:Y:S04]  /*0d90*/  LDG.E R14, desc[UR8][R2.64] ;  /* 0x00000008020e7981 */ /* 0x000f68000c1e1900 */
[----:B------:R-:W5:Y:S04]  /*0da0*/  LDG.E R18, desc[UR8][R2.64+0x4] ;  /* 0x0000040802127981 */ /* 0x000f68000c1e1900 */
[----:B------:R-:W5:Y:S01]  /*0db0*/  LDG.E R5, desc[UR8][R2.64+0x8] ;  /* 0x0000080802057981 */ /* 0x000f62000c1e1900 */
[----:B------:R-:W-:Y:S01]  /*0dc0*/  MOV R17, 0x400 ;  /* 0x0000040000117802 */ /* 0x000fe20000000f00 */
[----:B------:R-:W-:Y:S01]  /*0dd0*/  IMAD R4, R13, UR4, R4 ;  /* 0x000000040d047c24 */ /* 0x000fe2000f8e0204 */
[----:B--2---:R-:W-:Y:S01]  /*0de0*/  I2FP.F32.S32 R19, R20 ;  /* 0x0000001400137245 */ /* 0x004fe20000201400 */
[----:B------:R-:W0:Y:S01]  /*0df0*/  S2R R22, SR_CgaCtaId ;  /* 0x0000000000167919 */ /* 0x000e220000008800 */
[----:B---3--:R-:W-:-:S02]  /*0e00*/  I2FP.F32.S32 R16, R16 ;  /* 0x0000001000107245 */ /* 0x008fc40000201400 */
[----:B0-----:R-:W-:Y:S02]  /*0e10*/  LEA R17, R22, R17, 0x18 ;  /* 0x0000001116117211 */ /* 0x001fe400078ec0ff */
[----:B----4-:R-:W-:-:S03]  /*0e20*/  I2FP.F32.S32 R22, R15 ;  /* 0x0000000f00167245 */ /* 0x010fc60000201400 */
[----:B------:R-:W-:-:S05]  /*0e30*/  IMAD R4, R4, 0x4, R17 ;  /* 0x0000000404047824 */ /* 0x000fca00078e0211 */
[----:B------:R-:W0:Y:S01]  /*0e40*/  LDS R17, [R4] ;  /* 0x0000000004117984 */ /* 0x000e220000000800 */
[----:B-----5:R-:W-:Y:S02]  /*0e50*/  I2FP.F32.U32 R14, R14 ;  /* 0x0000000e000e7245 */ /* 0x020fe40000201000 */
[----:B------:R-:W-:-:S03]  /*0e60*/  I2FP.F32.U32 R18, R18 ;  /* 0x0000001200127245 */ /* 0x000fc60000201000 */
[----:B0-----:R-:W-:Y:S01]  /*0e70*/  FFMA R14, R14, R17, R19 ;  /* 0x000000110e0e7223 */ /* 0x001fe20000000013 */
[----:B------:R-:W-:Y:S01]  /*0e80*/  I2FP.F32.U32 R2, R5 ;  /* 0x0000000500027245 */ /* 0x000fe20000201000 */
[C---:B------:R-:W-:Y:S02]  /*0e90*/  FFMA R18, R17.reuse, R18, R16 ;  /* 0x0000001211127223 */ /* 0x040fe40000000010 */
[----:B------:R1:W0:Y:S02]  /*0ea0*/  F2I.TRUNC.NTZ R20, R14 ;  /* 0x0000000e00147305 */ /* 0x000224000020f100 */
[----:B------:R-:W-:-:S06]  /*0eb0*/  FFMA R2, R17, R2, R22 ;  /* 0x0000000211027223 */ /* 0x000fcc0000000016 */
[----:B------:R1:W2:Y:S08]  /*0ec0*/  F2I.TRUNC.NTZ R16, R18 ;  /* 0x0000001200107305 */ /* 0x0002b0000020f100 */
[----:B0-----:R1:W3:Y:S02]  /*0ed0*/  F2I.TRUNC.NTZ R15, R2 ;  /* 0x00000002000f7305 */ /* 0x0012e4000020f100 */
.L_x_12:
[----:B------:R-:W-:-:S06]  /*0ee0*/  UIADD3 UR4, UPT, UPT, UR4, 0x1, URZ ;  /* 0x0000000104047890 */ /* 0x000fcc000fffe0ff */
[----:B------:R-:W-:-:S13]  /*0ef0*/  ISETP.NE.AND P0, PT, R13, UR4, PT ;  /* 0x000000040d007c0c */ /* 0x000fda000bf05270 */
[----:B------:R-:W-:Y:S05]  /*0f00*/  @P0 BRA `(.L_x_14) ;  /* 0xfffffff400700947 */ /* 0x000fea000383ffff */
.L_x_9:
[----:B01----:R-:W0:Y:S01]  /*0f10*/  LDC.64 R2, c[0x0][0x380] ;  /* 0x0000e000ff027b82 */ /* 0x003e220000000a00 */
[----:B------:R-:W-:-:S04]  /*0f20*/  IMAD R5, R0, 0x3, RZ ;  /* 0x0000000300057824 */ /* 0x000fc800078e02ff */
[----:B0-----:R-:W-:-:S05]  /*0f30*/  IMAD.WIDE R2, R5, 0x4, R2 ;  /* 0x0000000405027825 */ /* 0x001fca00078e0202 */
[----:B--2---:R-:W-:Y:S04]  /*0f40*/  STG.E desc[UR8][R2.64], R20 ;  /* 0x0000001402007986 */ /* 0x004fe8000c101908 */
[----:B---3--:R-:W-:Y:S04]  /*0f50*/  STG.E desc[UR8][R2.64+0x4], R16 ;  /* 0x0000041002007986 */ /* 0x008fe8000c101908 */
[----:B----4-:R-:W-:Y:S01]  /*0f60*/  STG.E desc[UR8][R2.64+0x8], R15 ;  /* 0x0000080f02007986 */ /* 0x010fe2000c101908 */
[----:B------:R-:W-:Y:S05]  /*0f70*/  EXIT ;  /* 0x000000000000794d */ /* 0x000fea0003800000 */
.L_x_15:
        /* <DEDUP_REMOVED lines=16> */
.L_x_27:


//--------------------- .text._Z11kernel_blurPjS_jj --------------------------
	.section	.text._Z11kernel_blurPjS_jj,"ax",@progbits
	.align	128
        .global         _Z11kernel_blurPjS_jj
        .type           _Z11kernel_blurPjS_jj,@function
        .size           _Z11kernel_blurPjS_jj,(.L_x_28 - _Z11kernel_blurPjS_jj)
        .other          _Z11kernel_blurPjS_jj,@"STO_CUDA_ENTRY STV_DEFAULT"
_Z11kernel_blurPjS_jj:
.text._Z11kernel_blurPjS_jj:
[----:B------:R-:W-:Y:S08]  /*0000*/  LDC R1, c[0x0][0x37c] ;  /* 0x0000df00ff017b82 */ /* 0x000ff00000000800 */
[----:B------:R-:W0:Y:S01]  /*0010*/  LDC.64 R4, c[0x0][0x390] ;  /* 0x0000e400ff047b82 */ /* 0x000e220000000a00 */
[----:B------:R-:W1:Y:S01]  /*0020*/  S2R R9, SR_TID.Y ;  /* 0x0000000000097919 */ /* 0x000e620000002200 */
[----:B------:R-:W2:Y:S01]  /*0030*/  LDCU UR6, c[0x0][0x370] ;  /* 0x00006e00ff0677ac */ /* 0x000ea20008000800 */
[----:B------:R-:W3:Y:S01]  /*0040*/  S2R R7, SR_TID.X ;  /* 0x0000000000077919 */ /* 0x000ee20000002100 */
[----:B------:R-:W3:Y:S04]  /*0050*/  LDCU UR7, c[0x0][0x360] ;  /* 0x00006c00ff0777ac */ /* 0x000ee80008000800 */
[----:B------:R-:W-:Y:S08]  /*0060*/  S2UR UR4, SR_CTAID.X ;  /* 0x00000000000479c3 */ /* 0x000ff00000002500 */
[----:B------:R-:W2:Y:S01]  /*0070*/  S2UR UR5, SR_CTAID.Y ;  /* 0x00000000000579c3 */ /* 0x000ea20000002600 */
[----:B0-----:R-:W0:Y:S07]  /*0080*/  I2F.U32.RP R0, R4 ;  /* 0x0000000400007306 */ /* 0x001e2e0000209000 */
[----:B------:R-:W1:Y:S01]  /*0090*/  LDC R6, c[0x0][0x364] ;  /* 0x0000d900ff067b82 */ /* 0x000e620000000800 */
[----:B------:R-:W-:Y:S01]  /*00a0*/  ISETP.NE.U32.AND P2, PT, R4, RZ, PT ;  /* 0x000000ff0400720c */ /* 0x000fe20003f45070 */
[----:B0-----:R-:W0:Y:S01]  /*00b0*/  MUFU.RCP R0, R0 ;  /* 0x0000000000007308 */ /* 0x001e220000001000 */
[----:B--2---:R-:W-:Y:S01]  /*00c0*/  UIMAD UR4, UR5, UR6, UR4 ;  /* 0x00000006050472a4 */ /* 0x004fe2000f8e0204 */
[----:B0-----:R-:W-:-:S05]  /*00d0*/  IADD3 R2, PT, PT, R0, 0xffffffe, RZ ;  /* 0x0ffffffe00027810 */ /* 0x001fca0007ffe0ff */
[----:B-1----:R-:W-:Y:S01]  /*00e0*/  IMAD R0, R6, UR4, R9 ;  /* 0x0000000406007c24 */ /* 0x002fe2000f8e0209 */
[----:B------:R0:W1:Y:S03]  /*00f0*/  F2I.FTZ.U32.TRUNC.NTZ R3, R2 ;  /* 0x0000000200037305 */ /* 0x000066000021f000 */
[----:B---3--:R-:W-:Y:S02]  /*0100*/  IMAD R7, R0, UR7, R7 ;  /* 0x0000000700077c24 */ /* 0x008fe4000f8e0207 */
[C---:B------:R-:W-:Y:S01]  /*0110*/  IMAD R0, R5.reuse, R4, RZ ;  /* 0x0000000405007224 */ /* 0x040fe200078e02ff */
[----:B------:R-:W-:Y:S01]  /*0120*/  IADD3 R5, PT, PT, R5, -0x1, RZ ;  /* 0xffffffff05057810 */ /* 0x000fe20007ffe0ff */
[----:B0-----:R-:W-:Y:S01]  /*0130*/  HFMA2 R2, -RZ, RZ, 0, 0 ;  /* 0x00000000ff027431 */ /* 0x001fe200000001ff */
[----:B-1----:R-:W-:-:S05]  /*0140*/  IADD3 R11, PT, PT, RZ, -R3, RZ ;  /* 0x80000003ff0b7210 */ /* 0x002fca0007ffe0ff */
[----:B------:R-:W-:-:S04]  /*0150*/  IMAD R11, R11, R4, RZ ;  /* 0x000000040b0b7224 */ /* 0x000fc800078e02ff */
[----:B------:R-:W-:-:S06]  /*0160*/  IMAD.HI.U32 R6, R3, R11, R2 ;  /* 0x0000000b03067227 */ /* 0x000fcc00078e0002 */
[----:B------:R-:W-:-:S04]  /*0170*/  IMAD.HI.U32 R6, R6, R7, RZ ;  /* 0x0000000706067227 */ /* 0x000fc800078e00ff */
[----:B------:R-:W-:-:S04]  /*0180*/  IMAD.MOV R3, RZ, RZ, -R6 ;  /* 0x000000ffff037224 */ /* 0x000fc800078e0a06 */
[----:B------:R-:W-:-:S05]  /*0190*/  IMAD R3, R4, R3, R7 ;  /* 0x0000000304037224 */ /* 0x000fca00078e0207 */
[----:B------:R-:W-:-:S13]  /*01a0*/  ISETP.GE.U32.AND P0, PT, R3, R4, PT ;  /* 0x000000040300720c */ /* 0x000fda0003f06070 */
[-C--:B------:R-:W-:Y:S02]  /*01b0*/  @P0 IADD3 R3, PT, PT, R3, -R4.reuse, RZ ;  /* 0x8000000403030210 */ /* 0x080fe40007ffe0ff */
[----:B------:R-:W-:Y:S02]  /*01c0*/  @P0 IADD3 R6, PT, PT, R6, 0x1, RZ ;  /* 0x0000000106060810 */ /* 0x000fe40007ffe0ff */
[----:B------:R-:W-:-:S13]  /*01d0*/  ISETP.GE.U32.AND P1, PT, R3, R4, PT ;  /* 0x000000040300720c */ /* 0x000fda0003f26070 */
[----:B------:R-:W-:Y:S01]  /*01e0*/  @P1 VIADD R6, R6, 0x1 ;  /* 0x0000000106061836 */ /* 0x000fe20000000000 */
[----:B------:R-:W-:-:S04]  /*01f0*/  @!P2 LOP3.LUT R6, RZ, R4, RZ, 0x33, !PT ;  /* 0x00000004ff06a212 */ /* 0x000fc800078e33ff */
[----:B------:R-:W-:-:S05]  /*0200*/  IADD3 R9, PT, PT, -R6, RZ, RZ ;  /* 0x000000ff06097210 */ /* 0x000fca0007ffe1ff */
[----:B------:R-:W-:-:S05]  /*0210*/  IMAD R9, R4, R9, R7 ;  /* 0x0000000904097224 */ /* 0x000fca00078e0207 */
[----:B------:R-:W-:-:S04]  /*0220*/  ISETP.GE.AND P0, PT, R9, 0x1, PT ;  /* 0x000000010900780c */ /* 0x000fc80003f06270 */
[----:B------:R-:W-:-:S13]  /*0230*/  ISETP.GE.U32.OR P0, PT, R7, R0, !P0 ;  /* 0x000000000700720c */ /* 0x000fda0004706470 */
[----:B------:R-:W-:-:S04]  /*0240*/  @!P0 IADD3 R0, PT, PT, R4, -0x1, RZ ;  /* 0xffffffff04008810 */ /* 0x000fc80007ffe0ff */
[----:B------:R-:W-:-:S04]  /*0250*/  ISETP.LT.U32.AND P0, PT, R9, R0, !P0 ;  /* 0x000000000900720c */ /* 0x000fc80004701070 */
[----:B------:R-:W-:-:S04]  /*0260*/  ISETP.LT.OR P0, PT, R6, 0x1, !P0 ;  /* 0x000000010600780c */ /* 0x000fc80004701670 */
[----:B------:R-:W-:-:S13]  /*0270*/  ISETP.GE.U32.OR P0, PT, R6, R5, P0 ;  /* 0x000000050600720c */ /* 0x000fda0000706470 */
[----:B------:R-:W-:Y:S05]  /*0280*/  @P0 EXIT ;  /* 0x000000000000094d */ /* 0x000fea0003800000 */
[----:B------:R-:W0:Y:S01]  /*0290*/  LDC.64 R2, c[0x0][0x388] ;  /* 0x0000e200ff027b82 */ /* 0x000e220000000a00 */
[----:B------:R-:W-:Y:S01]  /*02a0*/  VIADD R6, R6, 0xffffffff ;  /* 0xffffffff06067836 */ /* 0x000fe20000000000 */
[----:B------:R-:W1:Y:S01]  /*02b0*/  LDCU.64 UR4, c[0x0][0x358] ;  /* 0x00006b00ff0477ac */ /* 0x000e620008000a00 */
[----:B------:R-:W-:Y:S02]  /*02c0*/  IMAD R7, R7, 0x3, RZ ;  /* 0x0000000307077824 */ /* 0x000fe400078e02ff */
[----:B------:R-:W-:-:S03]  /*02d0*/  IMAD R5, R6, R4, R9 ;  /* 0x0000000406057224 */ /* 0x000fc600078e0209 */
[----:B------:R-:W-:Y:S01]  /*02e0*/  IADD3 R17, PT, PT, R7, -0x3, RZ ;  /* 0xfffffffd07117810 */ /* 0x000fe20007ffe0ff */
[----:B------:R-:W-:Y:S01]  /*02f0*/  IMAD R9, R5, 0x3, RZ ;  /* 0x0000000305097824 */ /* 0x000fe200078e02ff */
[----:B------:R-:W-:Y:S01]  /*0300*/  LEA R11, R4, R5, 0x1 ;  /* 0x00000005040b7211 */ /* 0x000fe200078e08ff */
[----:B------:R-:W2:Y:S01]  /*0310*/  LDC.64 R12, c[0x0][0x380] ;  /* 0x0000e000ff0c7b82 */ /* 0x000ea20000000a00 */
[----:B------:R-:W-:-:S03]  /*0320*/  IADD3 R19, PT, PT, R7, 0x3, RZ ;  /* 0x0000000307137810 */ /* 0x000fc60007ffe0ff */
[----:B------:R-:W-:Y:S02]  /*0330*/  IMAD R11, R11, 0x3, RZ ;  /* 0x000000030b0b7824 */ /* 0x000fe400078e02ff */
[----:B0-----:R-:W-:-:S04]  /*0340*/  IMAD.WIDE.U32 R16, R17, 0x4, R2 ;  /* 0x0000000411107825 */ /* 0x001fc800078e0002 */
[--C-:B------:R-:W-:Y:S02]  /*0350*/  IMAD.WIDE.U32 R14, R9, 0x4, R2.reuse ;  /* 0x00000004090e7825 */ /* 0x100fe400078e0002 */
[----:B-1----:R0:W3:Y:S02]  /*0360*/  LDG.E R16, desc[UR4][R16.64] ;  /* 0x0000000410107981 */ /* 0x0020e4000c1e1900 */
[--C-:B------:R-:W-:Y:S02]  /*0370*/  IMAD.WIDE R4, R7, 0x4, R2.reuse ;  /* 0x0000000407047825 */ /* 0x100fe400078e0202 */
[----:B------:R-:W3:Y:S02]  /*0380*/  LDG.E R15, desc[UR4][R14.64] ;  /* 0x000000040e0f7981 */ /* 0x000ee4000c1e1900 */
[--C-:B------:R-:W-:Y:S02]  /*0390*/  IMAD.WIDE.U32 R18, R19, 0x4, R2.reuse ;  /* 0x0000000413127825 */ /* 0x100fe400078e0002 */
[----:B------:R-:W3:Y:S02]  /*03a0*/  LDG.E R0, desc[UR4][R4.64] ;  /* 0x0000000404007981 */ /* 0x000ee4000c1e1900 */
[----:B------:R-:W-:-:S02]  /*03b0*/  IMAD.WIDE.U32 R20, R11, 0x4, R2 ;  /* 0x000000040b147825 */ /* 0x000fc400078e0002 */
[----:B------:R-:W4:Y:S04]  /*03c0*/  LDG.E R19, desc[UR4][R18.64] ;  /* 0x0000000412137981 */ /* 0x000f28000c1e1900 */
[----:B------:R1:W4:Y:S01]  /*03d0*/  LDG.E R20, desc[UR4][R20.64] ;  /* 0x0000000414147981 */ /* 0x000322000c1e1900 */
[----:B0-----:R-:W-:Y:S01]  /*03e0*/  VIADD R17, R9, 0x1 ;  /* 0x0000000109117836 */ /* 0x001fe20000000000 */
[C---:B------:R-:W-:Y:S01]  /*03f0*/  IADD3 R25, PT, PT, R7.reuse, -0x2, RZ ;  /* 0xfffffffe07197810 */ /* 0x040fe20007ffe0ff */
[----:B--2---:R-:W-:Y:S01]  /*0400*/  IMAD.WIDE R12, R7, 0x4, R12 ;  /* 0x00000004070c7825 */ /* 0x004fe200078e020c */
[----:B-1----:R-:W-:Y:S02]  /*0410*/  IADD3 R21, PT, PT, R11, 0x1, RZ ;  /* 0x000000010b157810 */ /* 0x002fe40007ffe0ff */
[----:B---3--:R-:W-:-:S04]  /*0420*/  IADD3 R0, PT, PT, R16, R15, R0 ;  /* 0x0000000f10007210 */ /* 0x008fc80007ffe000 */
[----:B----4-:R-:W-:Y:S01]  /*0430*/  IADD3 R0, PT, PT, R20, R0, R19 ;  /* 0x0000000014007210 */ /* 0x010fe20007ffe013 */
[----:B------:R-:W-:-:S04]  /*0440*/  IMAD.WIDE.U32 R14, R17, 0x4, R2 ;  /* 0x00000004110e7825 */ /* 0x000fc800078e0002 */
[----:B------:R-:W-:Y:S01]  /*0450*/  IMAD.HI.U32 R0, R0, -0x33333333, RZ ;  /* 0xcccccccd00007827 */ /* 0x000fe200078e00ff */
[----:B------:R-:W-:-:S03]  /*0460*/  IADD3 R19, PT, PT, R7, 0x4, RZ ;  /* 0x0000000407137810 */ /* 0x000fc60007ffe0ff */
[----:B------:R-:W-:Y:S01]  /*0470*/  IMAD.WIDE.U32 R16, R25, 0x4, R2 ;  /* 0x0000000419107825 */ /* 0x000fe200078e0002 */
[----:B------:R-:W-:-:S03]  /*0480*/  SHF.R.U32.HI R23, RZ, 0x2, R0 ;  /* 0x00000002ff177819 */ /* 0x000fc60000011600 */
[--C-:B------:R-:W-:Y:S02]  /*0490*/  IMAD.WIDE.U32 R18, R19, 0x4, R2.reuse ;  /* 0x0000000413127825 */ /* 0x100fe400078e0002 */
[----:B------:R0:W-:Y:S02]  /*04a0*/  STG.E desc[UR4][R12.64], R23 ;  /* 0x000000170c007986 */ /* 0x0001e4000c101904 */
[----:B------:R-:W-:Y:S02]  /*04b0*/  IMAD.WIDE.U32 R20, R21, 0x4, R2 ;  /* 0x0000000415147825 */ /* 0x000fe400078e0002 */
[----:B------:R-:W2:Y:S04]  /*04c0*/  LDG.E R15, desc[UR4][R14.64] ;  /* 0x000000040e0f7981 */ /* 0x000ea8000c1e1900 */
[----:B------:R1:W2:Y:S04]  /*04d0*/  LDG.E R16, desc[UR4][R16.64] ;  /* 0x0000000410107981 */ /* 0x0002a8000c1e1900 */
[----:B------:R-:W2:Y:S04]  /*04e0*/  LDG.E R0, desc[UR4][R4.64+0x4] ;  /* 0x0000040404007981 */ /* 0x000ea8000c1e1900 */
[----:B------:R-:W3:Y:S04]  /*04f0*/  LDG.E R19, desc[UR4][R18.64] ;  /* 0x0000000412137981 */ /* 0x000ee8000c1e1900 */
[----:B------:R-:W3:Y:S01]  /*0500*/  LDG.E R20, desc[UR4][R20.64] ;  /* 0x0000000414147981 */ /* 0x000ee2000c1e1900 */
[C---:B0-----:R-:W-:Y:S01]  /*0510*/  VIADD R23, R7.reuse, 0xffffffff ;  /* 0xffffffff07177836 */ /* 0x041fe20000000000 */
[----:B------:R-:W-:-:S02]  /*0520*/  IADD3 R25, PT, PT, R7, 0x5, RZ ;  /* 0x0000000507197810 */ /* 0x000fc40007ffe0ff */
[----:B------:R-:W-:Y:S01]  /*0530*/  IADD3 R7, PT, PT, R9, 0x2, RZ ;  /* 0x0000000209077810 */ /* 0x000fe20007ffe0ff */
[----:B------:R-:W-:Y:S01]  /*0540*/  IMAD.WIDE.U32 R8, R23, 0x4, R2 ;  /* 0x0000000417087825 */ /* 0x000fe200078e0002 */
[----:B-1----:R-:W-:-:S03]  /*0550*/  IADD3 R17, PT, PT, R11, 0x2, RZ ;  /* 0x000000020b117810 */ /* 0x002fc60007ffe0ff */
[----:B------:R-:W-:-:S04]  /*0560*/  IMAD.WIDE.U32 R6, R7, 0x4, R2 ;  /* 0x0000000407067825 */ /* 0x000fc800078e0002 */
[----:B------:R-:W-:-:S04]  /*0570*/  IMAD.WIDE.U32 R10, R25, 0x4, R2 ;  /* 0x00000004190a7825 */ /* 0x000fc800078e0002 */
[----:B------:R-:W-:Y:S01]  /*0580*/  IMAD.WIDE.U32 R2, R17, 0x4, R2 ;  /* 0x0000000411027825 */ /* 0x000fe200078e0002 */
[----:B--2---:R-:W-:-:S04]  /*0590*/  IADD3 R0, PT, PT, R16, R15, R0 ;  /* 0x0000000f10007210 */ /* 0x004fc80007ffe000 */
[----:B---3--:R-:W-:-:S05]  /*05a0*/  IADD3 R0, PT, PT, R20, R0, R19 ;  /* 0x0000000014007210 */ /* 0x008fca0007ffe013 */
[----:B------:R-:W-:-:S05]  /*05b0*/  IMAD.HI.U32 R0, R0, -0x33333333, RZ ;  /* 0xcccccccd00007827 */ /* 0x000fca00078e00ff */
[----:B------:R-:W-:-:S05]  /*05c0*/  SHF.R.U32.HI R15, RZ, 0x2, R0 ;  /* 0x00000002ff0f7819 */ /* 0x000fca0000011600 */
[----:B------:R-:W-:Y:S04]  /*05d0*/  STG.E desc[UR4][R12.64+0x4], R15 ;  /* 0x0000040f0c007986 */ /* 0x000fe8000c101904 */
[----:B------:R-:W2:Y:S04]  /*05e0*/  LDG.E R4, desc[UR4][R4.64+0x8] ;  /* 0x0000080404047981 */ /* 0x000ea8000c1e1900 */
[----:B------:R-:W2:Y:S04]  /*05f0*/  LDG.E R8, desc[UR4][R8.64] ;  /* 0x0000000408087981 */ /* 0x000ea8000c1e1900 */
[----:B------:R-:W2:Y:S04]  /*0600*/  LDG.E R7, desc[UR4][R6.64] ;  /* 0x0000000406077981 */ /* 0x000ea8000c1e1900 */
[----:B------:R-:W3:Y:S04]  /*0610*/  LDG.E R11, desc[UR4][R10.64] ;  /* 0x000000040a0b7981 */ /* 0x000ee8000c1e1900 */
[----:B------:R-:W3:Y:S01]  /*0620*/  LDG.E R2, desc[UR4][R2.64] ;  /* 0x0000000402027981 */ /* 0x000ee2000c1e1900 */
[----:B--2---:R-:W-:-:S04]  /*0630*/  IADD3 R0, PT, PT, R8, R7, R4 ;  /* 0x0000000708007210 */ /* 0x004fc80007ffe004 */
[----:B---3--:R-:W-:-:S05]  /*0640*/  IADD3 R0, PT, PT, R2, R0, R11 ;  /* 0x0000000002007210 */ /* 0x008fca0007ffe00b */
[----:B------:R-:W-:-:S05]  /*0650*/  IMAD.HI.U32 R0, R0, -0x33333333, RZ ;  /* 0xcccccccd00007827 */ /* 0x000fca00078e00ff */
[----:B------:R-:W-:-:S05]  /*0660*/  SHF.R.U32.HI R17, RZ, 0x2, R0 ;  /* 0x00000002ff117819 */ /* 0x000fca0000011600 */
[----:B------:R-:W-:Y:S01]  /*0670*/  STG.E desc[UR4][R12.64+0x8], R17 ;  /* 0x000008110c007986 */ /* 0x000fe2000c101904 */
[----:B------:R-:W-:Y:S05]  /*0680*/  EXIT ;  /* 0x000000000000794d */ /* 0x000fea0003800000 */
.L_x_16:
        /* <DEDUP_REMOVED lines=15> */
.L_x_28:


//--------------------- .text._Z14kernel_vmirrorPjS_jj --------------------------
	.section	.text._Z14kernel_vmirrorPjS_jj,"ax",@progbits
	.align	128
        .global         _Z14kernel_vmirrorPjS_jj
        .type           _Z14kernel_vmirrorPjS_jj,@function
        .size           _Z14kernel_vmirrorPjS_jj,(.L_x_29 - _Z14kernel_vmirrorPjS_jj)
        .other          _Z14kernel_vmirrorPjS_jj,@"STO_CUDA_ENTRY STV_DEFAULT"
_Z14kernel_vmirrorPjS_jj:
.text._Z14kernel_vmirrorPjS_jj:
        /* <DEDUP_REMOVED lines=10> */
[----:B------:R-:W-:Y:S01]  /*00a0*/  IMAD R3, R3, R2, RZ ;  /* 0x0000000203037224 */ /* 0x000fe200078e02ff */
[----:B------:R-:W-:Y:S01]  /*00b0*/  ISETP.NE.U32.AND P2, PT, R2, RZ, PT ;  /* 0x000000ff0200720c */ /* 0x000fe20003f45070 */
[----:B0-----:R-:W0:Y:S01]  /*00c0*/  MUFU.RCP R0, R0 ;  /* 0x0000000000007308 */ /* 0x001e220000001000 */
[----:B--2---:R-:W-:Y:S01]  /*00d0*/  UIMAD UR4, UR5, UR6, UR4 ;  /* 0x00000006050472a4 */ /* 0x004fe2000f8e0204 */
[----:B0-----:R-:W-:-:S05]  /*00e0*/  IADD3 R4, PT, PT, R0, 0xffffffe, RZ ;  /* 0x0ffffffe00047810 */ /* 0x001fca0007ffe0ff */
[----:B-1----:R-:W-:Y:S01]  /*00f0*/  IMAD R0, R6, UR4, R9 ;  /* 0x0000000406007c24 */ /* 0x002fe2000f8e0209 */
[----:B------:R0:W1:Y:S03]  /*0100*/  F2I.FTZ.U32.TRUNC.NTZ R5, R4 ;  /* 0x0000000400057305 */ /* 0x000066000021f000 */
[----:B---3--:R-:W-:-:S05]  /*0110*/  IMAD R0, R0, UR7, R7 ;  /* 0x0000000700007c24 */ /* 0x008fca000f8e0207 */
[----:B------:R-:W-:Y:S01]  /*0120*/  ISETP.GE.U32.AND P0, PT, R0, R3, PT ;  /* 0x000000030000720c */ /* 0x000fe20003f06070 */
[----:B0-----:R-:W-:Y:S01]  /*0130*/  HFMA2 R4, -RZ, RZ, 0, 0 ;  /* 0x00000000ff047431 */ /* 0x001fe200000001ff */
[----:B-1----:R-:W-:-:S05]  /*0140*/  IADD3 R11, PT, PT, RZ, -R5, RZ ;  /* 0x80000005ff0b7210 */ /* 0x002fca0007ffe0ff */
[----:B------:R-:W-:-:S04]  /*0150*/  IMAD R11, R11, R2, RZ ;  /* 0x000000020b0b7224 */ /* 0x000fc800078e02ff */
[----:B------:R-:W-:-:S06]  /*0160*/  IMAD.HI.U32 R5, R5, R11, R4 ;  /* 0x0000000b05057227 */ /* 0x000fcc00078e0004 */
[----:B------:R-:W-:-:S05]  /*0170*/  IMAD.HI.U32 R5, R5, R0, RZ ;  /* 0x0000000005057227 */ /* 0x000fca00078e00ff */
[----:B------:R-:W-:-:S05]  /*0180*/  IADD3 R5, PT, PT, -R5, RZ, RZ ;  /* 0x000000ff05057210 */ /* 0x000fca0007ffe1ff */
[----:B------:R-:W-:-:S05]  /*0190*/  IMAD R7, R2, R5, R0 ;  /* 0x0000000502077224 */ /* 0x000fca00078e0200 */
[----:B------:R-:W-:-:S13]  /*01a0*/  ISETP.GE.U32.AND P1, PT, R7, R2, PT ;  /* 0x000000020700720c */ /* 0x000fda0003f26070 */
[----:B------:R-:W-:-:S04]  /*01b0*/  @P1 IADD3 R7, PT, PT, R7, -R2, RZ ;  /* 0x8000000207071210 */ /* 0x000fc80007ffe0ff */
[----:B------:R-:W-:Y:S01]  /*01c0*/  ISETP.GE.U32.AND P1, PT, R7, R2, PT ;  /* 0x000000020700720c */ /* 0x000fe20003f26070 */
[----:B------:R-:W-:-:S12]  /*01d0*/  @P0 EXIT ;  /* 0x000000000000094d */ /* 0x000fd80003800000 */
[----:B------:R-:W0:Y:S01]  /*01e0*/  LDC.64 R4, c[0x0][0x388] ;  /* 0x0000e200ff047b82 */ /* 0x000e220000000a00 */
[-C--:B------:R-:W-:Y:S01]  /*01f0*/  @P1 IADD3 R7, PT, PT, R7, -R2.reuse, RZ ;  /* 0x8000000207071210 */ /* 0x080fe20007ffe0ff */
[----:B------:R-:W1:Y:S01]  /*0200*/  LDCU.64 UR4, c[0x0][0x358] ;  /* 0x00006b00ff0477ac */ /* 0x000e620008000a00 */
[----:B------:R-:W-:-:S04]  /*0210*/  @!P2 LOP3.LUT R7, RZ, R2, RZ, 0x33, !PT ;  /* 0x00000002ff07a212 */ /* 0x000fc800078e33ff */
[----:B------:R-:W-:-:S04]  /*0220*/  IADD3 R2, PT, PT, R7, -R2, R3 ;  /* 0x8000000207027210 */ /* 0x000fc80007ffe003 */
[----:B------:R-:W-:-:S05]  /*0230*/  IADD3 R2, PT, PT, R2, R7, -R0 ;  /* 0x0000000702027210 */ /* 0x000fca0007ffe800 */
[----:B------:R-:W-:-:S04]  /*0240*/  IMAD R3, R2, 0x3, RZ ;  /* 0x0000000302037824 */ /* 0x000fc800078e02ff */
[----:B0-----:R-:W-:Y:S02]  /*0250*/  IMAD.WIDE R2, R3, 0x4, R4 ;  /* 0x0000000403027825 */ /* 0x001fe400078e0204 */
[----:B------:R-:W0:Y:S03]  /*0260*/  LDC.64 R4, c[0x0][0x380] ;  /* 0x0000e000ff047b82 */ /* 0x000e260000000a00 */
[----:B-1----:R-:W2:Y:S01]  /*0270*/  LDG.E R9, desc[UR4][R2.64] ;  /* 0x0000000402097981 */ /* 0x002ea2000c1e1900 */
        /* <DEDUP_REMOVED lines=8> */
.L_x_17:
        /* <DEDUP_REMOVED lines=16> */
.L_x_29:


//--------------------- .text._Z14kernel_hmirrorPjS_jj --------------------------
	.section	.text._Z14kernel_hmirrorPjS_jj,"ax",@progbits
	.align	128
        .global         _Z14kernel_hmirrorPjS_jj
        .type           _Z14kernel_hmirrorPjS_jj,@function
        .size           _Z14kernel_hmirrorPjS_jj,(.L_x_30 - _Z14kernel_hmirrorPjS_jj)
        .other          _Z14kernel_hmirrorPjS_jj,@"STO_CUDA_ENTRY STV_DEFAULT"
_Z14kernel_hmirrorPjS_jj:
.text._Z14kernel_hmirrorPjS_jj:
[----:B------:R-:W-:Y:S01]  /*0000*/  LDC R1, c[0x0][0x37c] ;  /* 0x0000df00ff017b82 */ /* 0x000fe20000000800 */
[----:B------:R-:W0:Y:S07]  /*0010*/  S2R R5, SR_TID.Y ;  /* 0x0000000000057919 */ /* 0x000e2e0000002200 */
[----:B------:R-:W-:Y:S01]  /*0020*/  S2UR UR4, SR_CTAID.X ;  /* 0x00000000000479c3 */ /* 0x000fe20000002500 */
[----:B------:R-:W1:Y:S01]  /*0030*/  LDCU UR6, c[0x0][0x370] ;  /* 0x00006e00ff0677ac */ /* 0x000e620008000800 */
[----:B------:R-:W2:Y:S01]  /*0040*/  S2R R7, SR_TID.X ;  /* 0x0000000000077919 */ /* 0x000ea20000002100 */
[----:B------:R-:W2:Y:S05]  /*0050*/  LDCU UR7, c[0x0][0x360] ;  /* 0x00006c00ff0777ac */ /* 0x000eaa0008000800 */
[----:B------:R-:W1:Y:S08]  /*0060*/  S2UR UR5, SR_CTAID.Y ;  /* 0x00000000000579c3 */ /* 0x000e700000002600 */
[----:B------:R-:W0:Y:S08]  /*0070*/  LDC R0, c[0x0][0x364] ;  /* 0x0000d900ff007b82 */ /* 0x000e300000000800 */
[----:B------:R-:W3:Y:S01]  /*0080*/  LDC.64 R2, c[0x0][0x390] ;  /* 0x0000e400ff027b82 */ /* 0x000ee20000000a00 */
[----:B-1----:R-:W-:-:S06]  /*0090*/  UIMAD UR4, UR5, UR6, UR4 ;  /* 0x00000006050472a4 */ /* 0x002fcc000f8e0204 */
[----:B0-----:R-:W-:-:S04]  /*00a0*/  IMAD R0, R0, UR4, R5 ;  /* 0x0000000400007c24 */ /* 0x001fc8000f8e0205 */
[----:B--2---:R-:W-:Y:S02]  /*00b0*/  IMAD R7, R0, UR7, R7 ;  /* 0x0000000700077c24 */ /* 0x004fe4000f8e0207 */
[----:B---3--:R-:W-:-:S05]  /*00c0*/  IMAD R3, R3, R2, RZ ;  /* 0x0000000203037224 */ /* 0x008fca00078e02ff */
[----:B------:R-:W-:-:S13]  /*00d0*/  ISETP.GE.U32.AND P0, PT, R7, R3, PT ;  /* 0x000000030700720c */ /* 0x000fda0003f06070 */
[----:B------:R-:W-:Y:S05]  /*00e0*/  @P0 EXIT ;  /* 0x000000000000094d */ /* 0x000fea0003800000 */
[----:B------:R-:W0:Y:S01]  /*00f0*/  I2F.U32.RP R0, R2 ;  /* 0x0000000200007306 */ /* 0x000e220000209000 */
[----:B------:R-:W-:Y:S01]  /*0100*/  ISETP.NE.U32.AND P2, PT, R2, RZ, PT ;  /* 0x000000ff0200720c */ /* 0x000fe20003f45070 */
[----:B------:R-:W1:Y:S06]  /*0110*/  LDCU.64 UR4, c[0x0][0x358] ;  /* 0x00006b00ff0477ac */ /* 0x000e6c0008000a00 */
[----:B0-----:R-:W0:Y:S02]  /*0120*/  MUFU.RCP R0, R0 ;  /* 0x0000000000007308 */ /* 0x001e240000001000 */
[----:B0-----:R-:W-:-:S06]  /*0130*/  IADD3 R4, PT, PT, R0, 0xffffffe, RZ ;  /* 0x0ffffffe00047810 */ /* 0x001fcc0007ffe0ff */
[----:B------:R0:W2:Y:S02]  /*0140*/  F2I.FTZ.U32.TRUNC.NTZ R5, R4 ;  /* 0x0000000400057305 */ /* 0x0000a4000021f000 */
[----:B0-----:R-:W-:Y:S01]  /*0150*/  HFMA2 R4, -RZ, RZ, 0, 0 ;  /* 0x00000000ff047431 */ /* 0x001fe200000001ff */
[----:B--2---:R-:W-:-:S05]  /*0160*/  IADD3 R3, PT, PT, RZ, -R5, RZ ;  /* 0x80000005ff037210 */ /* 0x004fca0007ffe0ff */
[----:B------:R-:W-:-:S04]  /*0170*/  IMAD R3, R3, R2, RZ ;  /* 0x0000000203037224 */ /* 0x000fc800078e02ff */
[----:B------:R-:W-:-:S06]  /*0180*/  IMAD.HI.U32 R6, R5, R3, R4 ;  /* 0x0000000305067227 */ /* 0x000fcc00078e0004 */
[----:B------:R-:W-:-:S05]  /*0190*/  IMAD.HI.U32 R3, R6, R7, RZ ;  /* 0x0000000706037227 */ /* 0x000fca00078e00ff */
[----:B------:R-:W-:-:S05]  /*01a0*/  IADD3 R5, PT, PT, -R3, RZ, RZ ;  /* 0x000000ff03057210 */ /* 0x000fca0007ffe1ff */
[----:B------:R-:W-:-:S05]  /*01b0*/  IMAD R5, R2, R5, R7 ;  /* 0x0000000502057224 */ /* 0x000fca00078e0207 */
[----:B------:R-:W-:-:S13]  /*01c0*/  ISETP.GE.U32.AND P0, PT, R5, R2, PT ;  /* 0x000000020500720c */ /* 0x000fda0003f06070 */
[-C--:B------:R-:W-:Y:S02]  /*01d0*/  @P0 IADD3 R5, PT, PT, R5, -R2.reuse, RZ ;  /* 0x8000000205050210 */ /* 0x080fe40007ffe0ff */
[----:B------:R-:W-:Y:S02]  /*01e0*/  @P0 IADD3 R3, PT, PT, R3, 0x1, RZ ;  /* 0x0000000103030810 */ /* 0x000fe40007ffe0ff */
[----:B------:R-:W-:Y:S02]  /*01f0*/  ISETP.GE.U32.AND P1, PT, R5, R2, PT ;  /* 0x000000020500720c */ /* 0x000fe40003f26070 */
[----:B------:R-:W0:Y:S11]  /*0200*/  LDC.64 R4, c[0x0][0x388] ;  /* 0x0000e200ff047b82 */ /* 0x000e360000000a00 */
[----:B------:R-:W-:-:S02]  /*0210*/  @P1 IADD3 R3, PT, PT, R3, 0x1, RZ ;  /* 0x0000000103031810 */ /* 0x000fc40007ffe0ff */
[----:B------:R-:W-:-:S05]  /*0220*/  @!P2 LOP3.LUT R3, RZ, R2, RZ, 0x33, !PT ;  /* 0x00000002ff03a212 */ /* 0x000fca00078e33ff */
[CC--:B------:R-:W-:Y:S02]  /*0230*/  IMAD R0, R3.reuse, R2.reuse, R2 ;  /* 0x0000000203007224 */ /* 0x0c0fe400078e0202 */
[----:B------:R-:W-:-:S05]  /*0240*/  IMAD R3, R3, R2, -R7 ;  /* 0x0000000203037224 */ /* 0x000fca00078e0a07 */
[----:B------:R-:W-:Y:S02]  /*0250*/  IADD3 R0, PT, PT, R0, R3, RZ ;  /* 0x0000000300007210 */ /* 0x000fe40007ffe0ff */
[----:B------:R-:W-:-:S05]  /*0260*/  MOV R3, 0x3 ;  /* 0x0000000300037802 */ /* 0x000fca0000000f00 */
[----:B------:R-:W-:-:S04]  /*0270*/  IMAD R3, R0, R3, -0x3 ;  /* 0xfffffffd00037424 */ /* 0x000fc800078e0203 */
        /* <DEDUP_REMOVED lines=11> */
.L_x_18:
        /* <DEDUP_REMOVED lines=13> */
.L_x_30:


//--------------------- .text._Z11kernel_greyPjj  --------------------------
	.section	.text._Z11kernel_greyPjj,"ax",@progbits
	.align	128
        .global         _Z11kernel_greyPjj
        .type           _Z11kernel_greyPjj,@function
        .size           _Z11kernel_greyPjj,(.L_x_31 - _Z11kernel_greyPjj)
        .other          _Z11kernel_greyPjj,@"STO_CUDA_ENTRY STV_DEFAULT"
_Z11kernel_greyPjj:
.text._Z11kernel_greyPjj:
        /* <DEDUP_REMOVED lines=16> */
[----:B------:R-:W-:-:S05]  /*0100*/  LEA R5, R0, R0, 0x1 ;  /* 0x0000000000057211 */ /* 0x000fca00078e08ff */
[----:B0-----:R-:W-:-:S05]  /*0110*/  IMAD.WIDE R2, R5, 0x4, R2 ;  /* 0x0000000405027825 */ /* 0x001fca00078e0202 */
[----:B-1----:R-:W2:Y:S04]  /*0120*/  LDG.E R10, desc[UR4][R2.64+0x4] ;  /* 0x00000404020a7981 */ /* 0x002ea8000c1e1900 */
[----:B------:R-:W3:Y:S04]  /*0130*/  LDG.E R0, desc[UR4][R2.64] ;  /* 0x0000000402007981 */ /* 0x000ee8000c1e1900 */
[----:B------:R-:W4:Y:S01]  /*0140*/  LDG.E R8, desc[UR4][R2.64+0x8] ;  /* 0x0000080402087981 */ /* 0x000f22000c1e1900 */
[----:B------:R-:W-:Y:S01]  /*0150*/  UMOV UR6, 0x39581062 ;  /* 0x3958106200067882 */ /* 0x000fe20000000000 */
[----:B------:R-:W-:Y:S01]  /*0160*/  UMOV UR7, 0x3fe2c8b4 ;  /* 0x3fe2c8b400077882 */ /* 0x000fe20000000000 */
[----:B--2---:R-:W0:Y:S08]  /*0170*/  I2F.F64.U32 R6, R10 ;  /* 0x0000000a00067312 */ /* 0x004e300000201800 */
[----:B---3--:R-:W1:Y:S01]  /*0180*/  I2F.F64.U32 R4, R0 ;  /* 0x0000000000047312 */ /* 0x008e620000201800 */
[----:B0-----:R-:W-:-:S07]  /*0190*/  DMUL R6, R6, UR6 ;  /* 0x0000000606067c28 */ /* 0x001fce0008000000 */
[----:B----4-:R-:W0:Y:S01]  /*01a0*/  I2F.F64.U32 R8, R8 ;  /* 0x0000000800087312 */ /* 0x010e220000201800 */
[----:B------:R-:W-:Y:S01]  /*01b0*/  UMOV UR6, 0xe5604189 ;  /* 0xe560418900067882 */ /* 0x000fe20000000000 */
[----:B------:R-:W-:Y:S02]  /*01c0*/  UMOV UR7, 0x3fd322d0 ;  /* 0x3fd322d000077882 */ /* 0x000fe40000000000 */
[----:B-1----:R-:W-:Y:S01]  /*01d0*/  DFMA R4, R4, UR6, R6 ;  /* 0x0000000604047c2b */ /* 0x002fe20008000006 */
[----:B------:R-:W-:Y:S01]  /*01e0*/  UMOV UR6, 0x9fbe76c9 ;  /* 0x9fbe76c900067882 */ /* 0x000fe20000000000 */
[----:B------:R-:W-:-:S06]  /*01f0*/  UMOV UR7, 0x3fbd2f1a ;  /* 0x3fbd2f1a00077882 */ /* 0x000fcc0000000000 */
[----:B0-----:R-:W-:-:S10]  /*0200*/  DFMA R4, R8, UR6, R4 ;  /* 0x0000000608047c2b */ /* 0x001fd40008000004 */
[----:B------:R-:W0:Y:S02]  /*0210*/  F2I.F64.TRUNC R5, R4 ;  /* 0x0000000400057311 */ /* 0x000e24000030d100 */
[----:B0-----:R-:W-:Y:S04]  /*0220*/  STG.E desc[UR4][R2.64], R5 ;  /* 0x0000000502007986 */ /* 0x001fe8000c101904 */
[----:B------:R-:W-:Y:S04]  /*0230*/  STG.E desc[UR4][R2.64+0x4], R5 ;  /* 0x0000040502007986 */ /* 0x000fe8000c101904 */
[----:B------:R-:W-:Y:S01]  /*0240*/  STG.E desc[UR4][R2.64+0x8], R5 ;  /* 0x0000080502007986 */ /* 0x000fe2000c101904 */
[----:B------:R-:W-:Y:S05]  /*0250*/  EXIT ;  /* 0x000000000000794d */ /* 0x000fea0003800000 */
.L_x_19:
        /* <DEDUP_REMOVED lines=10> */
.L_x_31:


//--------------------- .text._Z11kernel_sat1Pjij --------------------------
	.section	.text._Z11kernel_sat1Pjij,"ax",@progbits
	.align	128
        .global         _Z11kernel_sat1Pjij
        .type           _Z11kernel_sat1Pjij,@function
        .size           _Z11kernel_sat1Pjij,(.L_x_32 - _Z11kernel_sat1Pjij)
        .other          _Z11kernel_sat1Pjij,@"STO_CUDA_ENTRY STV_DEFAULT"
_Z11kernel_sat1Pjij:
.text._Z11kernel_sat1Pjij:
        /* <DEDUP_REMOVED lines=14> */
[----:B------:R-:W0:Y:S01]  /*00e0*/  LDC R5, c[0x0][0x388] ;  /* 0x0000e200ff057b82 */ /* 0x000e220000000800 */
[----:B------:R-:W1:Y:S01]  /*00f0*/  LDCU.64 UR4, c[0x0][0x358] ;  /* 0x00006b00ff0477ac */ /* 0x000e620008000a00 */
[----:B------:R-:W-:-:S06]  /*0100*/  HFMA2 R7, -RZ, RZ, 0, 1.5199184417724609375e-05 ;  /* 0x000000ffff077431 */ /* 0x000fcc00000001ff */
[----:B------:R-:W2:Y:S01]  /*0110*/  LDC.64 R2, c[0x0][0x380] ;  /* 0x0000e000ff027b82 */ /* 0x000ea20000000a00 */
[----:B0-----:R-:W-:-:S05]  /*0120*/  IMAD.HI R4, R5, 0x55555556, RZ ;  /* 0x5555555605047827 */ /* 0x001fca00078e02ff */
[----:B------:R-:W-:-:S05]  /*0130*/  LEA.HI R4, R4, R4, RZ, 0x1 ;  /* 0x0000000404047211 */ /* 0x000fca00078f08ff */
[----:B------:R-:W-:-:S04]  /*0140*/  IMAD R5, R4, -0x3, R5 ;  /* 0xfffffffd04057824 */ /* 0x000fc800078e0205 */
[----:B------:R-:W-:-:S04]  /*0150*/  IMAD R5, R0, 0x3, R5 ;  /* 0x0000000300057824 */ /* 0x000fc800078e0205 */
[----:B--2---:R-:W-:-:S05]  /*0160*/  IMAD.WIDE R2, R5, 0x4, R2 ;  /* 0x0000000405027825 */ /* 0x004fca00078e0202 */
[----:B-1----:R-:W-:Y:S01]  /*0170*/  STG.E desc[UR4][R2.64], R7 ;  /* 0x0000000702007986 */ /* 0x002fe2000c101904 */
[----:B------:R-:W-:Y:S05]  /*0180*/  EXIT ;  /* 0x000000000000794d */ /* 0x000fea0003800000 */
.L_x_20:
        /* <DEDUP_REMOVED lines=15> */
.L_x_32:


//--------------------- .nv.shared._Z13kernel_binaryPjji --------------------------
	.section	.nv.shared._Z13kernel_binaryPjji,"aw",@nobits
	.sectionflags	@""
	.align	16
	.zero		1024


//--------------------- .nv.shared.reserved.0     --------------------------
	.section	.nv.shared.reserved.0,"aw",@nobits
	.weak		__nv_reservedSMEM_offset_0_alias
	.size		__nv_reservedSMEM_offset_0_alias, 0, 64
	.other		__nv_reservedSMEM_offset_0_alias,@"STO_CUDA_RESERVED_SHARED STV_DEFAULT"
__nv_reservedSMEM_offset_0_alias:
	.zero		0
	.zero		64


//--------------------- .nv.shared._Z15kernel_negativePjj --------------------------
	.section	.nv.shared._Z15kernel_negativePjj,"aw",@nobits
	.sectionflags	@""
	.align	16
	.zero		1024


//--------------------- .nv.shared._Z16kernel_recomposePjS_jj --------------------------
	.section	.nv.shared._Z16kernel_recomposePjS_jj,"aw",@nobits
	.sectionflags	@""
	.align	16
	.zero		1024


//--------------------- .nv.shared._Z16kernel_reductionPjS_jj --------------------------
	.section	.nv.shared._Z16kernel_reductionPjS_jj,"aw",@nobits
	.sectionflags	@""
	.align	16
	.zero		1024


//--------------------- .nv.shared._Z12kernel_sobelPjS_jjPi --------------------------
	.section	.nv.shared._Z12kernel_sobelPjS_jjPi,"aw",@nobits
	.sectionflags	@""
	.align	16
.nv.shared._Z12kernel_sobelPjS_jjPi:
	.zero		1072


//--------------------- .nv.shared._Z22kernel_convolution_rgbPjS_jjPfj --------------------------
	.section	.nv.shared._Z22kernel_convolution_rgbPjS_jjPfj,"aw",@nobits
	.sectionflags	@""
	.align	16
	.zero		1024


//--------------------- .nv.shared._Z11kernel_blurPjS_jj --------------------------
	.section	.nv.shared._Z11kernel_blurPjS_jj,"aw",@nobits
	.sectionflags	@""
	.align	16
	.zero		1024


//--------------------- .nv.shared._Z14kernel_vmirrorPjS_jj --------------------------
	.section	.nv.shared._Z14kernel_vmirrorPjS_jj,"aw",@nobits
	.sectionflags	@""
	.align	16
	.zero		1024


//--------------------- .nv.shared._Z14kernel_hmirrorPjS_jj --------------------------
	.section	.nv.shared._Z14kernel_hmirrorPjS_jj,"aw",@nobits
	.sectionflags	@""
	.align	16
	.zero		1024


//--------------------- .nv.shared._Z11kernel_greyPjj --------------------------
	.section	.nv.shared._Z11kernel_greyPjj,"aw",@nobits
	.sectionflags	@""
	.align	16
	.zero		1024


//--------------------- .nv.shared._Z11kernel_sat1Pjij --------------------------
	.section	.nv.shared._Z11kernel_sat1Pjij,"aw",@nobits
	.sectionflags	@""
	.align	16
	.zero		1024


//--------------------- .nv.constant0._Z13kernel_binaryPjji --------------------------
	.section	.nv.constant0._Z13kernel_binaryPjji,"a",@progbits
	.sectionflags	@""
	.align	4
.nv.constant0._Z13kernel_binaryPjji:
	.zero		912


//--------------------- .nv.constant0._Z15kernel_negativePjj --------------------------
	.section	.nv.constant0._Z15kernel_negativePjj,"a",@progbits
	.sectionflags	@""
	.align	4
.nv.constant0._Z15kernel_negativePjj:
	.zero		908


//--------------------- .nv.constant0._Z16kernel_recomposePjS_jj --------------------------
	.section	.nv.constant0._Z16kernel_recomposePjS_jj,"a",@progbits
	.sectionflags	@""
	.align	4
.nv.constant0._Z16kernel_recomposePjS_jj:
	.zero		920


//--------------------- .nv.constant0._Z16kernel_reductionPjS_jj --------------------------
	.section	.nv.constant0._Z16kernel_reductionPjS_jj,"a",@progbits
	.sectionflags	@""
	.align	4
.nv.constant0._Z16kernel_reductionPjS_jj:
	.zero		920


//--------------------- .nv.constant0._Z12kernel_sobelPjS_jjPi --------------------------
	.section	.nv.constant0._Z12kernel_sobelPjS_jjPi,"a",@progbits
	.sectionflags	@""
	.align	4
.nv.constant0._Z12kernel_sobelPjS_jjPi:
	.zero		928


//--------------------- .nv.constant0._Z22kernel_convolution_rgbPjS_jjPfj --------------------------
	.section	.nv.constant0._Z22kernel_convolution_rgbPjS_jjPfj,"a",@progbits
	.sectionflags	@""
	.align	4
.nv.constant0._Z22kernel_convolution_rgbPjS_jjPfj:
	.zero		932


//--------------------- .nv.constant0._Z11kernel_blurPjS_jj --------------------------
	.section	.nv.constant0._Z11kernel_blurPjS_jj,"a",@progbits
	.sectionflags	@""
	.align	4
.nv.constant0._Z11kernel_blurPjS_jj:
	.zero		920


//--------------------- .nv.constant0._Z14kernel_vmirrorPjS_jj --------------------------
	.section	.nv.constant0._Z14kernel_vmirrorPjS_jj,"a",@progbits
	.sectionflags	@""
	.align	4
.nv.constant0._Z14kernel_vmirrorPjS_jj:
	.zero		920


//--------------------- .nv.constant0._Z14kernel_hmirrorPjS_jj --------------------------
	.section	.nv.constant0._Z14kernel_hmirrorPjS_jj,"a",@progbits
	.sectionflags	@""
	.align	4
.nv.constant0._Z14kernel_hmirrorPjS_jj:
	.zero		920


//--------------------- .nv.constant0._Z11kernel_greyPjj --------------------------
	.section	.nv.constant0._Z11kernel_greyPjj,"a",@progbits
	.sectionflags	@""
	.align	4
.nv.constant0._Z11kernel_greyPjj:
	.zero		908


//--------------------- .nv.constant0._Z11kernel_sat1Pjij --------------------------
	.section	.nv.constant0._Z11kernel_sat1Pjij,"a",@progbits
	.sectionflags	@""
	.align	4
.nv.constant0._Z11kernel_sat1Pjij:
	.zero		912


//--------------------- SYMBOLS --------------------------

	.type		.nv.reservedSmem.offset0,@object
	.size		.nv.reservedSmem.offset0,0x4
	.type		.nv.reservedSmem.cap,@object
	.size		.nv.reservedSmem.cap,0x4
